







.version 7.4
.target sm_75
.address_size 64


.global .texref texPivot;




.visible .entry _Z11bucketcountPfPiPji(
.param .u64 _Z11bucketcountPfPiPji_param_0,
.param .u64 _Z11bucketcountPfPiPji_param_1,
.param .u64 _Z11bucketcountPfPiPji_param_2,
.param .u32 _Z11bucketcountPfPiPji_param_3
)
{
.reg .pred %p<18>;
.reg .f32 %f<42>;
.reg .b32 %r<64>;
.reg .b64 %rd<15>;

	.shared .align 4 .b8 _ZZ11bucketcountPfPiPjiE8s_offset[4096];

ld.param.u64 %rd6, [_Z11bucketcountPfPiPji_param_0];
ld.param.u64 %rd7, [_Z11bucketcountPfPiPji_param_1];
ld.param.u64 %rd8, [_Z11bucketcountPfPiPji_param_2];
ld.param.u32 %r18, [_Z11bucketcountPfPiPji_param_3];
mov.u32 %r63, %tid.x;
mov.u32 %r2, %ntid.x;
setp.gt.s32 %p1, %r63, 1023;
@%p1 bra $L__BB0_3;

mov.u32 %r20, _ZZ11bucketcountPfPiPjiE8s_offset;
mov.u32 %r61, %r63;

$L__BB0_2:
shl.b32 %r19, %r61, 2;
add.s32 %r21, %r20, %r19;
mov.u32 %r22, 0;
st.volatile.shared.u32 [%r21], %r22;
add.s32 %r61, %r61, %r2;
setp.lt.s32 %p2, %r61, 1024;
@%p2 bra $L__BB0_2;

$L__BB0_3:
bar.sync 0;
mov.u32 %r5, %ctaid.x;
mad.lo.s32 %r62, %r5, %r2, %r63;
setp.ge.s32 %p3, %r62, %r18;
@%p3 bra $L__BB0_8;

cvta.to.global.u64 %rd2, %rd7;
cvta.to.global.u64 %rd3, %rd6;
shl.b32 %r7, %r63, 27;
shl.b32 %r23, %r63, 5;
and.b32 %r8, %r23, -1024;
mov.u32 %r24, %nctaid.x;
mul.lo.s32 %r9, %r2, %r24;

$L__BB0_5:
mov.u32 %r25, 511;
tex.1d.v4.f32.s32 {%f1, %f2, %f3, %f4}, [texPivot, {%r25}];
cvt.s64.s32 %rd4, %r62;
mul.wide.s32 %rd9, %r62, 4;
add.s64 %rd10, %rd3, %rd9;
ld.global.f32 %f5, [%rd10];
setp.lt.f32 %p4, %f5, %f1;
selp.b32 %r26, 255, 767, %p4;
tex.1d.v4.f32.s32 {%f6, %f7, %f8, %f9}, [texPivot, {%r26}];
setp.lt.f32 %p5, %f5, %f6;
selp.b32 %r27, -128, 128, %p5;
add.s32 %r28, %r27, %r26;
tex.1d.v4.f32.s32 {%f10, %f11, %f12, %f13}, [texPivot, {%r28}];
setp.lt.f32 %p6, %f5, %f10;
selp.b32 %r29, -64, 64, %p6;
add.s32 %r30, %r29, %r28;
tex.1d.v4.f32.s32 {%f14, %f15, %f16, %f17}, [texPivot, {%r30}];
setp.lt.f32 %p7, %f5, %f14;
selp.b32 %r31, -32, 32, %p7;
add.s32 %r32, %r31, %r30;
tex.1d.v4.f32.s32 {%f18, %f19, %f20, %f21}, [texPivot, {%r32}];
setp.lt.f32 %p8, %f5, %f18;
selp.b32 %r33, -16, 16, %p8;
add.s32 %r34, %r33, %r32;
tex.1d.v4.f32.s32 {%f22, %f23, %f24, %f25}, [texPivot, {%r34}];
setp.lt.f32 %p9, %f5, %f22;
selp.b32 %r35, -8, 8, %p9;
add.s32 %r36, %r35, %r34;
tex.1d.v4.f32.s32 {%f26, %f27, %f28, %f29}, [texPivot, {%r36}];
setp.lt.f32 %p10, %f5, %f26;
selp.b32 %r37, -4, 4, %p10;
add.s32 %r38, %r37, %r36;
tex.1d.v4.f32.s32 {%f30, %f31, %f32, %f33}, [texPivot, {%r38}];
setp.lt.f32 %p11, %f5, %f30;
selp.b32 %r39, -2, 2, %p11;
add.s32 %r40, %r39, %r38;
tex.1d.v4.f32.s32 {%f34, %f35, %f36, %f37}, [texPivot, {%r40}];
setp.lt.f32 %p12, %f5, %f34;
selp.b32 %r41, -1, 1, %p12;
add.s32 %r42, %r41, %r40;
tex.1d.v4.f32.s32 {%f38, %f39, %f40, %f41}, [texPivot, {%r42}];
setp.geu.f32 %p13, %f5, %f38;
selp.u32 %r43, 1, 0, %p13;
add.s32 %r11, %r42, %r43;
add.s32 %r44, %r11, %r8;
shl.b32 %r45, %r44, 2;
mov.u32 %r46, _ZZ11bucketcountPfPiPjiE8s_offset;
add.s32 %r12, %r46, %r45;

$L__BB0_6:
ld.volatile.shared.u32 %r47, [%r12];
and.b32 %r48, %r47, 134217727;
add.s32 %r13, %r48, 1;
or.b32 %r49, %r13, %r7;
st.volatile.shared.u32 [%r12], %r49;
ld.volatile.shared.u32 %r50, [%r12];
setp.ne.s32 %p14, %r50, %r49;
@%p14 bra $L__BB0_6;

cvt.u32.u64 %r51, %rd4;
shl.b32 %r52, %r13, 10;
add.s32 %r53, %r11, %r52;
add.s32 %r54, %r53, -1024;
shl.b64 %rd11, %rd4, 2;
add.s64 %rd12, %rd2, %rd11;
st.global.u32 [%rd12], %r54;
add.s32 %r62, %r51, %r9;
setp.lt.s32 %p15, %r62, %r18;
@%p15 bra $L__BB0_5;

$L__BB0_8:
bar.sync 0;
@%p1 bra $L__BB0_11;

cvta.to.global.u64 %rd5, %rd8;
shl.b32 %r15, %r5, 10;
mov.u32 %r56, _ZZ11bucketcountPfPiPjiE8s_offset;

$L__BB0_10:
shl.b32 %r55, %r63, 2;
add.s32 %r57, %r56, %r55;
ld.volatile.shared.u32 %r58, [%r57];
and.b32 %r59, %r58, 134217727;
add.s32 %r60, %r63, %r15;
mul.wide.s32 %rd13, %r60, 4;
add.s64 %rd14, %rd5, %rd13;
st.global.u32 [%rd14], %r59;
add.s32 %r63, %r63, %r2;
setp.lt.s32 %p17, %r63, 1024;
@%p17 bra $L__BB0_10;

$L__BB0_11:
ret;

}

.visible .entry _Z18bucketprefixoffsetPjS_i(
.param .u64 _Z18bucketprefixoffsetPjS_i_param_0,
.param .u64 _Z18bucketprefixoffsetPjS_i_param_1,
.param .u32 _Z18bucketprefixoffsetPjS_i_param_2
)
{
.reg .pred %p<6>;
.reg .b32 %r<51>;
.reg .b64 %rd<17>;


ld.param.u64 %rd9, [_Z18bucketprefixoffsetPjS_i_param_0];
ld.param.u64 %rd8, [_Z18bucketprefixoffsetPjS_i_param_1];
ld.param.u32 %r23, [_Z18bucketprefixoffsetPjS_i_param_2];
cvta.to.global.u64 %rd1, %rd9;
mov.u32 %r24, %ntid.x;
mov.u32 %r25, %ctaid.x;
mul.lo.s32 %r1, %r25, %r24;
mov.u32 %r2, %tid.x;
add.s32 %r3, %r1, %r2;
shl.b32 %r4, %r23, 10;
setp.ge.s32 %p1, %r3, %r4;
mov.u32 %r50, 0;
@%p1 bra $L__BB1_7;

not.b32 %r28, %r1;
add.s32 %r29, %r4, %r28;
sub.s32 %r30, %r29, %r2;
shr.u32 %r5, %r30, 10;
add.s32 %r31, %r5, 1;
and.b32 %r49, %r31, 3;
setp.lt.u32 %p2, %r30, 3072;
mov.u32 %r50, 0;
mov.u32 %r46, %r3;
@%p2 bra $L__BB1_4;

add.s32 %r33, %r3, 2048;
mul.wide.s32 %rd10, %r33, 4;
add.s64 %rd15, %rd1, %rd10;
sub.s32 %r42, %r5, %r49;
mov.u32 %r50, 0;
mov.u32 %r46, %r3;

$L__BB1_3:
ld.global.u32 %r34, [%rd15+-8192];
st.global.u32 [%rd15+-8192], %r50;
add.s32 %r35, %r34, %r50;
ld.global.u32 %r36, [%rd15+-4096];
st.global.u32 [%rd15+-4096], %r35;
add.s32 %r37, %r36, %r35;
ld.global.u32 %r38, [%rd15];
st.global.u32 [%rd15], %r37;
add.s32 %r39, %r38, %r37;
ld.global.u32 %r40, [%rd15+4096];
st.global.u32 [%rd15+4096], %r39;
add.s32 %r50, %r40, %r39;
add.s32 %r46, %r46, 4096;
add.s64 %rd15, %rd15, 16384;
add.s32 %r42, %r42, -4;
setp.ne.s32 %p3, %r42, -1;
@%p3 bra $L__BB1_3;

$L__BB1_4:
setp.eq.s32 %p4, %r49, 0;
@%p4 bra $L__BB1_7;

mul.wide.s32 %rd11, %r46, 4;
add.s64 %rd16, %rd1, %rd11;

$L__BB1_6:
.pragma "nounroll";
ld.global.u32 %r41, [%rd16];
st.global.u32 [%rd16], %r50;
add.s32 %r50, %r41, %r50;
add.s64 %rd16, %rd16, 4096;
add.s32 %r49, %r49, -1;
setp.ne.s32 %p5, %r49, 0;
@%p5 bra $L__BB1_6;

$L__BB1_7:
cvta.to.global.u64 %rd12, %rd8;
mul.wide.s32 %rd13, %r3, 4;
add.s64 %rd14, %rd12, %rd13;
st.global.u32 [%rd14], %r50;
ret;

}

.visible .entry _Z10bucketsortPfPiS_iPjS1_(
.param .u64 _Z10bucketsortPfPiS_iPjS1__param_0,
.param .u64 _Z10bucketsortPfPiS_iPjS1__param_1,
.param .u64 _Z10bucketsortPfPiS_iPjS1__param_2,
.param .u32 _Z10bucketsortPfPiS_iPjS1__param_3,
.param .u64 _Z10bucketsortPfPiS_iPjS1__param_4,
.param .u64 _Z10bucketsortPfPiS_iPjS1__param_5
)
{
.reg .pred %p<5>;
.reg .f32 %f<2>;
.reg .b32 %r<34>;
.reg .b64 %rd<21>;

	.shared .align 4 .b8 _ZZ10bucketsortPfPiS_iPjS1_E8s_offset[4096];

ld.param.u64 %rd6, [_Z10bucketsortPfPiS_iPjS1__param_0];
ld.param.u64 %rd7, [_Z10bucketsortPfPiS_iPjS1__param_1];
ld.param.u64 %rd8, [_Z10bucketsortPfPiS_iPjS1__param_2];
ld.param.u32 %r12, [_Z10bucketsortPfPiS_iPjS1__param_3];
ld.param.u64 %rd9, [_Z10bucketsortPfPiS_iPjS1__param_4];
ld.param.u64 %rd10, [_Z10bucketsortPfPiS_iPjS1__param_5];
mov.u32 %r1, %ctaid.x;
mov.u32 %r2, %tid.x;
mov.u32 %r3, %ntid.x;
setp.gt.s32 %p1, %r2, 1023;
@%p1 bra $L__BB2_3;

cvta.to.global.u64 %rd1, %rd9;
shl.b32 %r4, %r1, 10;
cvta.to.global.u64 %rd2, %rd10;
mov.u32 %r32, %r2;

$L__BB2_2:
shl.b32 %r13, %r32, 2;
cvt.u64.u32 %rd11, %r13;
and.b64 %rd12, %rd11, 4092;
add.s64 %rd13, %rd2, %rd12;
add.s32 %r14, %r32, %r4;
mul.wide.s32 %rd14, %r14, 4;
add.s64 %rd15, %rd1, %rd14;
ld.global.u32 %r15, [%rd15];
ld.global.u32 %r16, [%rd13];
add.s32 %r17, %r15, %r16;
mov.u32 %r18, _ZZ10bucketsortPfPiS_iPjS1_E8s_offset;
add.s32 %r19, %r18, %r13;
st.volatile.shared.u32 [%r19], %r17;
add.s32 %r32, %r32, %r3;
setp.lt.s32 %p2, %r32, 1024;
@%p2 bra $L__BB2_2;

$L__BB2_3:
bar.sync 0;
mad.lo.s32 %r33, %r1, %r3, %r2;
setp.ge.s32 %p3, %r33, %r12;
@%p3 bra $L__BB2_6;

cvta.to.global.u64 %rd3, %rd8;
cvta.to.global.u64 %rd4, %rd7;
cvta.to.global.u64 %rd5, %rd6;
shl.b32 %r20, %r2, 5;
and.b32 %r8, %r20, -1024;
mov.u32 %r21, %nctaid.x;
mul.lo.s32 %r9, %r3, %r21;

$L__BB2_5:
mul.wide.s32 %rd16, %r33, 4;
add.s64 %rd17, %rd5, %rd16;
ld.global.f32 %f1, [%rd17];
add.s64 %rd18, %rd4, %rd16;
ld.global.u32 %r22, [%rd18];
and.b32 %r23, %r22, 1023;
add.s32 %r24, %r23, %r8;
shl.b32 %r25, %r24, 2;
mov.u32 %r26, _ZZ10bucketsortPfPiS_iPjS1_E8s_offset;
add.s32 %r27, %r26, %r25;
shr.s32 %r28, %r22, 10;
ld.volatile.shared.u32 %r29, [%r27];
add.s32 %r30, %r29, %r28;
mul.wide.u32 %rd19, %r30, 4;
add.s64 %rd20, %rd3, %rd19;
st.global.f32 [%rd20], %f1;
ld.volatile.shared.u32 %r31, [%r27];
add.s32 %r33, %r33, %r9;
setp.lt.s32 %p4, %r33, %r12;
@%p4 bra $L__BB2_5;

$L__BB2_6:
ret;

}

.visible .entry _Z19histogram1024KernelPjPfffi(
.param .u64 _Z19histogram1024KernelPjPfffi_param_0,
.param .u64 _Z19histogram1024KernelPjPfffi_param_1,
.param .f32 _Z19histogram1024KernelPjPfffi_param_2,
.param .f32 _Z19histogram1024KernelPjPfffi_param_3,
.param .u32 _Z19histogram1024KernelPjPfffi_param_4
)
{
.reg .pred %p<8>;
.reg .f32 %f<8>;
.reg .b32 %r<50>;
.reg .b64 %rd<9>;

	.shared .align 4 .b8 _ZZ19histogram1024KernelPjPfffiE6s_Hist[12288];

ld.param.u64 %rd3, [_Z19histogram1024KernelPjPfffi_param_0];
ld.param.u64 %rd4, [_Z19histogram1024KernelPjPfffi_param_1];
ld.param.f32 %f2, [_Z19histogram1024KernelPjPfffi_param_2];
ld.param.f32 %f3, [_Z19histogram1024KernelPjPfffi_param_3];
ld.param.u32 %r15, [_Z19histogram1024KernelPjPfffi_param_4];
mov.u32 %r16, %ctaid.x;
bfe.s32 %r17, %r16, 0, 24;
mov.u32 %r1, %ntid.x;
bfe.s32 %r2, %r1, 0, 24;
mov.u32 %r49, %tid.x;
mad.lo.s32 %r48, %r2, %r17, %r49;
setp.gt.s32 %p1, %r49, 3071;
@%p1 bra $L__BB3_3;

mov.u32 %r47, %r49;

$L__BB3_2:
shl.b32 %r18, %r47, 2;
mov.u32 %r19, _ZZ19histogram1024KernelPjPfffiE6s_Hist;
add.s32 %r20, %r19, %r18;
mov.u32 %r21, 0;
st.volatile.shared.u32 [%r20], %r21;
add.s32 %r47, %r47, %r1;
setp.lt.s32 %p2, %r47, 3072;
@%p2 bra $L__BB3_2;

$L__BB3_3:
bar.sync 0;
setp.ge.s32 %p3, %r48, %r15;
@%p3 bra $L__BB3_8;

sub.f32 %f1, %f3, %f2;
cvta.to.global.u64 %rd1, %rd4;
mov.u32 %r22, %nctaid.x;
bfe.s32 %r23, %r22, 0, 24;
mul.lo.s32 %r7, %r23, %r2;
shl.b32 %r8, %r49, 27;
shl.b32 %r24, %r49, 5;
and.b32 %r9, %r24, -1024;

$L__BB3_5:
mul.wide.s32 %rd5, %r48, 4;
add.s64 %rd6, %rd1, %rd5;
ld.global.f32 %f4, [%rd6];
sub.f32 %f5, %f4, %f2;
div.rn.f32 %f6, %f5, %f1;
mul.f32 %f7, %f6, 0f44800000;
cvt.rzi.u32.f32 %r25, %f7;
and.b32 %r26, %r25, 1023;
add.s32 %r27, %r26, %r9;
shl.b32 %r28, %r27, 2;
mov.u32 %r29, _ZZ19histogram1024KernelPjPfffiE6s_Hist;
add.s32 %r11, %r29, %r28;

$L__BB3_6:
ld.volatile.shared.u32 %r30, [%r11];
and.b32 %r31, %r30, 134217727;
add.s32 %r32, %r31, 1;
or.b32 %r33, %r32, %r8;
st.volatile.shared.u32 [%r11], %r33;
ld.volatile.shared.u32 %r34, [%r11];
setp.ne.s32 %p4, %r34, %r33;
@%p4 bra $L__BB3_6;

add.s32 %r48, %r48, %r7;
setp.lt.s32 %p5, %r48, %r15;
@%p5 bra $L__BB3_5;

$L__BB3_8:
bar.sync 0;
setp.gt.s32 %p6, %r49, 1023;
@%p6 bra $L__BB3_11;

cvta.to.global.u64 %rd2, %rd3;
mov.u32 %r36, _ZZ19histogram1024KernelPjPfffiE6s_Hist;

$L__BB3_10:
shl.b32 %r35, %r49, 2;
add.s32 %r37, %r36, %r35;
ld.volatile.shared.u32 %r38, [%r37];
and.b32 %r39, %r38, 134217727;
ld.volatile.shared.u32 %r40, [%r37+4096];
and.b32 %r41, %r40, 134217727;
add.s32 %r42, %r41, %r39;
ld.volatile.shared.u32 %r43, [%r37+8192];
and.b32 %r44, %r43, 134217727;
add.s32 %r45, %r44, %r42;
mul.wide.s32 %rd7, %r49, 4;
add.s64 %rd8, %rd2, %rd7;
atom.global.add.u32 %r46, [%rd8], %r45;
add.s32 %r49, %r49, %r1;
setp.lt.s32 %p7, %r49, 1024;
@%p7 bra $L__BB3_10;

$L__BB3_11:
ret;

}



// ===== COMPILED SASS (sm_100) =====

	.target	sm_100

	.elftype	@"ET_EXEC"


//--------------------- .note.nv.tkinfo           --------------------------
	.section	.note.nv.tkinfo,"",@"SHT_NOTE"
	.sectionflags	@"SHF_NOTE_NV_TKINFO"
	.tkinfo
        /*0018*/ 	.word	0x00000002
        /*0030*/ 	.string	""
        /*0030*/ 	.string	"ptxas"
        /*0030*/ 	.string	"Cuda compilation tools, release 13.0, V13.0.88"
        /*0030*/ 	.string	"Build cuda_13.0.r13.0/compiler.36424714_0"
        /*0030*/ 	.string	"-arch sm_100 "



//--------------------- .note.nv.cuinfo           --------------------------
	.section	.note.nv.cuinfo,"",@"SHT_NOTE"
	.sectionflags	@"SHF_NOTE_NV_CUINFO"
        /*0018*/ 	.short	0x0002
        /*001a*/ 	.short	0x004b
        /*001c*/ 	.short	0x0082
	.zero		2


//--------------------- .nv.info                  --------------------------
	.section	.nv.info,"",@"SHT_CUDA_INFO"
	.align	4


	//----- nvinfo : EIATTR_REGCOUNT
	.align		4
        /*0000*/ 	.byte	0x04, 0x2f
        /*0002*/ 	.short	(.L_1 - .L_0)
	.align		4
.L_0:
        /*0004*/ 	.word	index@(_Z11bucketcountPfPiPji)
        /*0008*/ 	.word	0x00000012


	//----- nvinfo : EIATTR_FRAME_SIZE
	.align		4
.L_1:
        /*000c*/ 	.byte	0x04, 0x11
        /*000e*/ 	.short	(.L_3 - .L_2)
	.align		4
.L_2:
        /*0010*/ 	.word	index@(_Z11bucketcountPfPiPji)
        /*0014*/ 	.word	0x00000000


	//----- nvinfo : EIATTR_REGCOUNT
	.align		4
.L_3:
        /*0018*/ 	.byte	0x04, 0x2f
        /*001a*/ 	.short	(.L_5 - .L_4)
	.align		4
.L_4:
        /*001c*/ 	.word	index@(_Z18bucketprefixoffsetPjS_i)
        /*0020*/ 	.word	0x00000020


	//----- nvinfo : EIATTR_FRAME_SIZE
	.align		4
.L_5:
        /*0024*/ 	.byte	0x04, 0x11
        /*0026*/ 	.short	(.L_7 - .L_6)
	.align		4
.L_6:
        /*0028*/ 	.word	index@(_Z18bucketprefixoffsetPjS_i)
        /*002c*/ 	.word	0x00000000


	//----- nvinfo : EIATTR_REGCOUNT
	.align		4
.L_7:
        /*0030*/ 	.byte	0x04, 0x2f
        /*0032*/ 	.short	(.L_9 - .L_8)
	.align		4
.L_8:
        /*0034*/ 	.word	index@(_Z10bucketsortPfPiS_iPjS1_)
        /*0038*/ 	.word	0x00000013


	//----- nvinfo : EIATTR_FRAME_SIZE
	.align		4
.L_9:
        /*003c*/ 	.byte	0x04, 0x11
        /*003e*/ 	.short	(.L_11 - .L_10)
	.align		4
.L_10:
        /*0040*/ 	.word	index@(_Z10bucketsortPfPiS_iPjS1_)
        /*0044*/ 	.word	0x00000000


	//----- nvinfo : EIATTR_REGCOUNT
	.align		4
.L_11:
        /*0048*/ 	.byte	0x04, 0x2f
        /*004a*/ 	.short	(.L_13 - .L_12)
	.align		4
.L_12:
        /*004c*/ 	.word	index@(_Z19histogram1024KernelPjPfffi)
        /*0050*/ 	.word	0x00000016


	//----- nvinfo : EIATTR_FRAME_SIZE
	.align		4
.L_13:
        /*0054*/ 	.byte	0x04, 0x11
        /*0056*/ 	.short	(.L_15 - .L_14)
	.align		4
.L_14:
        /*0058*/ 	.word	index@($__internal_0_$__cuda_sm3x_div_rn_noftz_f32_slowpath)
        /*005c*/ 	.word	0x00000000


	//----- nvinfo : EIATTR_FRAME_SIZE
	.align		4
.L_15:
        /*0060*/ 	.byte	0x04, 0x11
        /*0062*/ 	.short	(.L_17 - .L_16)
	.align		4
.L_16:
        /*0064*/ 	.word	index@(_Z19histogram1024KernelPjPfffi)
        /*0068*/ 	.word	0x00000000


	//----- nvinfo : EIATTR_MIN_STACK_SIZE
	.align		4
.L_17:
        /*006c*/ 	.byte	0x04, 0x12
        /*006e*/ 	.short	(.L_19 - .L_18)
	.align		4
.L_18:
        /*0070*/ 	.word	index@(_Z19histogram1024KernelPjPfffi)
        /*0074*/ 	.word	0x00000000


	//----- nvinfo : EIATTR_MIN_STACK_SIZE
	.align		4
.L_19:
        /*0078*/ 	.byte	0x04, 0x12
        /*007a*/ 	.short	(.L_21 - .L_20)
	.align		4
.L_20:
        /*007c*/ 	.word	index@(_Z10bucketsortPfPiS_iPjS1_)
        /*0080*/ 	.word	0x00000000


	//----- nvinfo : EIATTR_MIN_STACK_SIZE
	.align		4
.L_21:
        /*0084*/ 	.byte	0x04, 0x12
        /*0086*/ 	.short	(.L_23 - .L_22)
	.align		4
.L_22:
        /*0088*/ 	.word	index@(_Z18bucketprefixoffsetPjS_i)
        /*008c*/ 	.word	0x00000000


	//----- nvinfo : EIATTR_MIN_STACK_SIZE
	.align		4
.L_23:
        /*0090*/ 	.byte	0x04, 0x12
        /*0092*/ 	.short	(.L_25 - .L_24)
	.align		4
.L_24:
        /*0094*/ 	.word	index@(_Z11bucketcountPfPiPji)
        /*0098*/ 	.word	0x00000000
.L_25:


//--------------------- .nv.compat                --------------------------
	.section	.nv.compat,"",@"SHT_CUDA_COMPAT_INFO"
	.align	4
        /*0000*/ 	.byte	0x02, 0x09, 0x00, 0x00, 0x02, 0x02, 0x02, 0x00, 0x02, 0x05, 0x05, 0x00, 0x03, 0x07, 0x01, 0x01
        /*0010*/ 	.byte	0x02, 0x03, 0x00, 0x00, 0x02, 0x06, 0x01, 0x00, 0x04, 0x0b, 0x08, 0x00, 0x01, 0x00, 0x00, 0x00
        /*0020*/ 	.byte	0x00, 0x00, 0x00, 0x00


//--------------------- .nv.info._Z19histogram1024KernelPjPfffi --------------------------
	.section	.nv.info._Z19histogram1024KernelPjPfffi,"",@"SHT_CUDA_INFO"
	.sectionflags	@""
	.align	4


	//----- nvinfo : EIATTR_CUDA_API_VERSION
	.align		4
        /*0000*/ 	.byte	0x04, 0x37
        /*0002*/ 	.short	(.L_27 - .L_26)
.L_26:
        /*0004*/ 	.word	0x00000082


	//----- nvinfo : EIATTR_KPARAM_INFO
	.align		4
.L_27:
        /*0008*/ 	.byte	0x04, 0x17
        /*000a*/ 	.short	(.L_29 - .L_28)
.L_28:
        /*000c*/ 	.word	0x00000000
        /*0010*/ 	.short	0x0004
        /*0012*/ 	.short	0x0018
        /*0014*/ 	.byte	0x00, 0xf0, 0x11, 0x00


	//----- nvinfo : EIATTR_KPARAM_INFO
	.align		4
.L_29:
        /*0018*/ 	.byte	0x04, 0x17
        /*001a*/ 	.short	(.L_31 - .L_30)
.L_30:
        /*001c*/ 	.word	0x00000000
        /*0020*/ 	.short	0x0003
        /*0022*/ 	.short	0x0014
        /*0024*/ 	.byte	0x00, 0xf0, 0x11, 0x00


	//----- nvinfo : EIATTR_KPARAM_INFO
	.align		4
.L_31:
        /*0028*/ 	.byte	0x04, 0x17
        /*002a*/ 	.short	(.L_33 - .L_32)
.L_32:
        /*002c*/ 	.word	0x00000000
        /*0030*/ 	.short	0x0002
        /*0032*/ 	.short	0x0010
        /*0034*/ 	.byte	0x00, 0xf0, 0x11, 0x00


	//----- nvinfo : EIATTR_KPARAM_INFO
	.align		4
.L_33:
        /*0038*/ 	.byte	0x04, 0x17
        /*003a*/ 	.short	(.L_35 - .L_34)
.L_34:
        /*003c*/ 	.word	0x00000000
        /*0040*/ 	.short	0x0001
        /*0042*/ 	.short	0x0008
        /*0044*/ 	.byte	0x00, 0xf0, 0x21, 0x00


	//----- nvinfo : EIATTR_KPARAM_INFO
	.align		4
.L_35:
        /*0048*/ 	.byte	0x04, 0x17
        /*004a*/ 	.short	(.L_37 - .L_36)
.L_36:
        /*004c*/ 	.word	0x00000000
        /*0050*/ 	.short	0x0000
        /*0052*/ 	.short	0x0000
        /*0054*/ 	.byte	0x00, 0xf0, 0x21, 0x00


	//----- nvinfo : EIATTR_SPARSE_MMA_MASK
	.align		4
.L_37:
        /*0058*/ 	.byte	0x03, 0x50
        /*005a*/ 	.short	0x0000


	//----- nvinfo : EIATTR_MAXREG_COUNT
	.align		4
        /*005c*/ 	.byte	0x03, 0x1b
        /*005e*/ 	.short	0x00ff


	//----- nvinfo : EIATTR_NUM_BARRIERS
	.align		4
        /*0060*/ 	.byte	0x02, 0x4c
        /*0062*/ 	.byte	0x01
	.zero		1


	//----- nvinfo : EIATTR_MERCURY_ISA_VERSION
	.align		4
        /*0064*/ 	.byte	0x03, 0x5f
        /*0066*/ 	.short	0x0101


	//----- nvinfo : EIATTR_VRC_CTA_INIT_COUNT
	.align		4
        /*0068*/ 	.byte	0x02, 0x4a
	.zero		1
	.zero		1


	//----- nvinfo : EIATTR_EXIT_INSTR_OFFSETS
	.align		4
        /*006c*/ 	.byte	0x04, 0x1c
        /*006e*/ 	.short	(.L_39 - .L_38)


	//   ....[0]....
.L_38:
        /*0070*/ 	.word	0x000004d0


	//   ....[1]....
        /*0074*/ 	.word	0x000005f0


	//----- nvinfo : EIATTR_CRS_STACK_SIZE
	.align		4
.L_39:
        /*0078*/ 	.byte	0x04, 0x1e
        /*007a*/ 	.short	(.L_41 - .L_40)
.L_40:
        /*007c*/ 	.word	0x00000000


	//----- nvinfo : EIATTR_CBANK_PARAM_SIZE
	.align		4
.L_41:
        /*0080*/ 	.byte	0x03, 0x19
        /*0082*/ 	.short	0x001c


	//----- nvinfo : EIATTR_PARAM_CBANK
	.align		4
        /*0084*/ 	.byte	0x04, 0x0a
        /*0086*/ 	.short	(.L_43 - .L_42)
	.align		4
.L_42:
        /*0088*/ 	.word	index@(.nv.constant0._Z19histogram1024KernelPjPfffi)
        /*008c*/ 	.short	0x0380
        /*008e*/ 	.short	0x001c


	//----- nvinfo : EIATTR_SW_WAR
	.align		4
.L_43:
        /*0090*/ 	.byte	0x04, 0x36
        /*0092*/ 	.short	(.L_45 - .L_44)
.L_44:
        /*0094*/ 	.word	0x00000008
.L_45:


//--------------------- .nv.info._Z10bucketsortPfPiS_iPjS1_ --------------------------
	.section	.nv.info._Z10bucketsortPfPiS_iPjS1_,"",@"SHT_CUDA_INFO"
	.sectionflags	@""
	.align	4


	//----- nvinfo : EIATTR_CUDA_API_VERSION
	.align		4
        /*0000*/ 	.byte	0x04, 0x37
        /*0002*/ 	.short	(.L_47 - .L_46)
.L_46:
        /*0004*/ 	.word	0x00000082


	//----- nvinfo : EIATTR_KPARAM_INFO
	.align		4
.L_47:
        /*0008*/ 	.byte	0x04, 0x17
        /*000a*/ 	.short	(.L_49 - .L_48)
.L_48:
        /*000c*/ 	.word	0x00000000
        /*0010*/ 	.short	0x0005
        /*0012*/ 	.short	0x0028
        /*0014*/ 	.byte	0x00, 0xf0, 0x21, 0x00


	//----- nvinfo : EIATTR_KPARAM_INFO
	.align		4
.L_49:
        /*0018*/ 	.byte	0x04, 0x17
        /*001a*/ 	.short	(.L_51 - .L_50)
.L_50:
        /*001c*/ 	.word	0x00000000
        /*0020*/ 	.short	0x0004
        /*0022*/ 	.short	0x0020
        /*0024*/ 	.byte	0x00, 0xf0, 0x21, 0x00


	//----- nvinfo : EIATTR_KPARAM_INFO
	.align		4
.L_51:
        /*0028*/ 	.byte	0x04, 0x17
        /*002a*/ 	.short	(.L_53 - .L_52)
.L_52:
        /*002c*/ 	.word	0x00000000
        /*0030*/ 	.short	0x0003
        /*0032*/ 	.short	0x0018
        /*0034*/ 	.byte	0x00, 0xf0, 0x11, 0x00


	//----- nvinfo : EIATTR_KPARAM_INFO
	.align		4
.L_53:
        /*0038*/ 	.byte	0x04, 0x17
        /*003a*/ 	.short	(.L_55 - .L_54)
.L_54:
        /*003c*/ 	.word	0x00000000
        /*0040*/ 	.short	0x0002
        /*0042*/ 	.short	0x0010
        /*0044*/ 	.byte	0x00, 0xf0, 0x21, 0x00


	//----- nvinfo : EIATTR_KPARAM_INFO
	.align		4
.L_55:
        /*0048*/ 	.byte	0x04, 0x17
        /*004a*/ 	.short	(.L_57 - .L_56)
.L_56:
        /*004c*/ 	.word	0x00000000
        /*0050*/ 	.short	0x0001
        /*0052*/ 	.short	0x0008
        /*0054*/ 	.byte	0x00, 0xf0, 0x21, 0x00


	//----- nvinfo : EIATTR_KPARAM_INFO
	.align		4
.L_57:
        /*0058*/ 	.byte	0x04, 0x17
        /*005a*/ 	.short	(.L_59 - .L_58)
.L_58:
        /*005c*/ 	.word	0x00000000
        /*0060*/ 	.short	0x0000
        /*0062*/ 	.short	0x0000
        /*0064*/ 	.byte	0x00, 0xf0, 0x21, 0x00


	//----- nvinfo : EIATTR_SPARSE_MMA_MASK
	.align		4
.L_59:
        /*0068*/ 	.byte	0x03, 0x50
        /*006a*/ 	.short	0x0000


	//----- nvinfo : EIATTR_MAXREG_COUNT
	.align		4
        /*006c*/ 	.byte	0x03, 0x1b
        /*006e*/ 	.short	0x00ff


	//----- nvinfo : EIATTR_NUM_BARRIERS
	.align		4
        /*0070*/ 	.byte	0x02, 0x4c
        /*0072*/ 	.byte	0x01
	.zero		1


	//----- nvinfo : EIATTR_MERCURY_ISA_VERSION
	.align		4
        /*0074*/ 	.byte	0x03, 0x5f
        /*0076*/ 	.short	0x0101


	//----- nvinfo : EIATTR_VRC_CTA_INIT_COUNT
	.align		4
        /*0078*/ 	.byte	0x02, 0x4a
	.zero		1
	.zero		1


	//----- nvinfo : EIATTR_EXIT_INSTR_OFFSETS
	.align		4
        /*007c*/ 	.byte	0x04, 0x1c
        /*007e*/ 	.short	(.L_61 - .L_60)


	//   ....[0]....
.L_60:
        /*0080*/ 	.word	0x00000210


	//   ....[1]....
        /*0084*/ 	.word	0x000003c0


	//----- nvinfo : EIATTR_CRS_STACK_SIZE
	.align		4
.L_61:
        /*0088*/ 	.byte	0x04, 0x1e
        /*008a*/ 	.short	(.L_63 - .L_62)
.L_62:
        /*008c*/ 	.word	0x00000000


	//----- nvinfo : EIATTR_CBANK_PARAM_SIZE
	.align		4
.L_63:
        /*0090*/ 	.byte	0x03, 0x19
        /*0092*/ 	.short	0x0030


	//----- nvinfo : EIATTR_PARAM_CBANK
	.align		4
        /*0094*/ 	.byte	0x04, 0x0a
        /*0096*/ 	.short	(.L_65 - .L_64)
	.align		4
.L_64:
        /*0098*/ 	.word	index@(.nv.constant0._Z10bucketsortPfPiS_iPjS1_)
        /*009c*/ 	.short	0x0380
        /*009e*/ 	.short	0x0030


	//----- nvinfo : EIATTR_SW_WAR
	.align		4
.L_65:
        /*00a0*/ 	.byte	0x04, 0x36
        /*00a2*/ 	.short	(.L_67 - .L_66)
.L_66:
        /*00a4*/ 	.word	0x00000008
.L_67:


//--------------------- .nv.info._Z18bucketprefixoffsetPjS_i --------------------------
	.section	.nv.info._Z18bucketprefixoffsetPjS_i,"",@"SHT_CUDA_INFO"
	.sectionflags	@""
	.align	4


	//----- nvinfo : EIATTR_CUDA_API_VERSION
	.align		4
        /*0000*/ 	.byte	0x04, 0x37
        /*0002*/ 	.short	(.L_69 - .L_68)
.L_68:
        /*0004*/ 	.word	0x00000082


	//----- nvinfo : EIATTR_KPARAM_INFO
	.align		4
.L_69:
        /*0008*/ 	.byte	0x04, 0x17
        /*000a*/ 	.short	(.L_71 - .L_70)
.L_70:
        /*000c*/ 	.word	0x00000000
        /*0010*/ 	.short	0x0002
        /*0012*/ 	.short	0x0010
        /*0014*/ 	.byte	0x00, 0xf0, 0x11, 0x00


	//----- nvinfo : EIATTR_KPARAM_INFO
	.align		4
.L_71:
        /*0018*/ 	.byte	0x04, 0x17
        /*001a*/ 	.short	(.L_73 - .L_72)
.L_72:
        /*001c*/ 	.word	0x00000000
        /*0020*/ 	.short	0x0001
        /*0022*/ 	.short	0x0008
        /*0024*/ 	.byte	0x00, 0xf0, 0x21, 0x00


	//----- nvinfo : EIATTR_KPARAM_INFO
	.align		4
.L_73:
        /*0028*/ 	.byte	0x04, 0x17
        /*002a*/ 	.short	(.L_75 - .L_74)
.L_74:
        /*002c*/ 	.word	0x00000000
        /*0030*/ 	.short	0x0000
        /*0032*/ 	.short	0x0000
        /*0034*/ 	.byte	0x00, 0xf0, 0x21, 0x00


	//----- nvinfo : EIATTR_SPARSE_MMA_MASK
	.align		4
.L_75:
        /*0038*/ 	.byte	0x03, 0x50
        /*003a*/ 	.short	0x0000


	//----- nvinfo : EIATTR_MAXREG_COUNT
	.align		4
        /*003c*/ 	.byte	0x03, 0x1b
        /*003e*/ 	.short	0x00ff


	//----- nvinfo : EIATTR_MERCURY_ISA_VERSION
	.align		4
        /*0040*/ 	.byte	0x03, 0x5f
        /*0042*/ 	.short	0x0101


	//----- nvinfo : EIATTR_VRC_CTA_INIT_COUNT
	.align		4
        /*0044*/ 	.byte	0x02, 0x4a
	.zero		1
	.zero		1


	//----- nvinfo : EIATTR_EXIT_INSTR_OFFSETS
	.align		4
        /*0048*/ 	.byte	0x04, 0x1c
        /*004a*/ 	.short	(.L_77 - .L_76)


	//   ....[0]....
.L_76:
        /*004c*/ 	.word	0x00000b00


	//----- nvinfo : EIATTR_CRS_STACK_SIZE
	.align		4
.L_77:
        /*0050*/ 	.byte	0x04, 0x1e
        /*0052*/ 	.short	(.L_79 - .L_78)
.L_78:
        /*0054*/ 	.word	0x00000000


	//----- nvinfo : EIATTR_CBANK_PARAM_SIZE
	.align		4
.L_79:
        /*0058*/ 	.byte	0x03, 0x19
        /*005a*/ 	.short	0x0014


	//----- nvinfo : EIATTR_PARAM_CBANK
	.align		4
        /*005c*/ 	.byte	0x04, 0x0a
        /*005e*/ 	.short	(.L_81 - .L_80)
	.align		4
.L_80:
        /*0060*/ 	.word	index@(.nv.constant0._Z18bucketprefixoffsetPjS_i)
        /*0064*/ 	.short	0x0380
        /*0066*/ 	.short	0x0014


	//----- nvinfo : EIATTR_SW_WAR
	.align		4
.L_81:
        /*0068*/ 	.byte	0x04, 0x36
        /*006a*/ 	.short	(.L_83 - .L_82)
.L_82:
        /*006c*/ 	.word	0x00000008
.L_83:


//--------------------- .nv.info._Z11bucketcountPfPiPji --------------------------
	.section	.nv.info._Z11bucketcountPfPiPji,"",@"SHT_CUDA_INFO"
	.sectionflags	@""
	.align	4


	//----- nvinfo : EIATTR_CUDA_API_VERSION
	.align		4
        /*0000*/ 	.byte	0x04, 0x37
        /*0002*/ 	.short	(.L_85 - .L_84)
.L_84:
        /*0004*/ 	.word	0x00000082


	//----- nvinfo : EIATTR_KPARAM_INFO
	.align		4
.L_85:
        /*0008*/ 	.byte	0x04, 0x17
        /*000a*/ 	.short	(.L_87 - .L_86)
.L_86:
        /*000c*/ 	.word	0x00000000
        /*0010*/ 	.short	0x0003
        /*0012*/ 	.short	0x0018
        /*0014*/ 	.byte	0x00, 0xf0, 0x11, 0x00


	//----- nvinfo : EIATTR_KPARAM_INFO
	.align		4
.L_87:
        /*0018*/ 	.byte	0x04, 0x17
        /*001a*/ 	.short	(.L_89 - .L_88)
.L_88:
        /*001c*/ 	.word	0x00000000
        /*0020*/ 	.short	0x0002
        /*0022*/ 	.short	0x0010
        /*0024*/ 	.byte	0x00, 0xf0, 0x21, 0x00


	//----- nvinfo : EIATTR_KPARAM_INFO
	.align		4
.L_89:
        /*0028*/ 	.byte	0x04, 0x17
        /*002a*/ 	.short	(.L_91 - .L_90)
.L_90:
        /*002c*/ 	.word	0x00000000
        /*0030*/ 	.short	0x0001
        /*0032*/ 	.short	0x0008
        /*0034*/ 	.byte	0x00, 0xf0, 0x21, 0x00


	//----- nvinfo : EIATTR_KPARAM_INFO
	.align		4
.L_91:
        /*0038*/ 	.byte	0x04, 0x17
        /*003a*/ 	.short	(.L_93 - .L_92)
.L_92:
        /*003c*/ 	.word	0x00000000
        /*0040*/ 	.short	0x0000
        /*0042*/ 	.short	0x0000
        /*0044*/ 	.byte	0x00, 0xf0, 0x21, 0x00


	//----- nvinfo : EIATTR_SPARSE_MMA_MASK
	.align		4
.L_93:
        /*0048*/ 	.byte	0x03, 0x50
        /*004a*/ 	.short	0x0000


	//----- nvinfo : EIATTR_MAXREG_COUNT
	.align		4
        /*004c*/ 	.byte	0x03, 0x1b
        /*004e*/ 	.short	0x00ff


	//----- nvinfo : EIATTR_NUM_BARRIERS
	.align		4
        /*0050*/ 	.byte	0x02, 0x4c
        /*0052*/ 	.byte	0x01
	.zero		1


	//----- nvinfo : EIATTR_MERCURY_ISA_VERSION
	.align		4
        /*0054*/ 	.byte	0x03, 0x5f
        /*0056*/ 	.short	0x0101


	//----- nvinfo : EIATTR_VRC_CTA_INIT_COUNT
	.align		4
        /*0058*/ 	.byte	0x02, 0x4a
	.zero		1
	.zero		1


	//----- nvinfo : EIATTR_EXIT_INSTR_OFFSETS
	.align		4
        /*005c*/ 	.byte	0x04, 0x1c
        /*005e*/ 	.short	(.L_95 - .L_94)


	//   ....[0]....
.L_94:
        /*0060*/ 	.word	0x00000690


	//   ....[1]....
        /*0064*/ 	.word	0x00000770


	//----- nvinfo : EIATTR_CRS_STACK_SIZE
	.align		4
.L_95:
        /*0068*/ 	.byte	0x04, 0x1e
        /*006a*/ 	.short	(.L_97 - .L_96)
.L_96:
        /*006c*/ 	.word	0x00000000


	//----- nvinfo : EIATTR_CBANK_PARAM_SIZE
	.align		4
.L_97:
        /*0070*/ 	.byte	0x03, 0x19
        /*0072*/ 	.short	0x001c


	//----- nvinfo : EIATTR_PARAM_CBANK
	.align		4
        /*0074*/ 	.byte	0x04, 0x0a
        /*0076*/ 	.short	(.L_99 - .L_98)
	.align		4
.L_98:
        /*0078*/ 	.word	index@(.nv.constant0._Z11bucketcountPfPiPji)
        /*007c*/ 	.short	0x0380
        /*007e*/ 	.short	0x001c


	//----- nvinfo : EIATTR_SW_WAR
	.align		4
.L_99:
        /*0080*/ 	.byte	0x04, 0x36
        /*0082*/ 	.short	(.L_101 - .L_100)
.L_100:
        /*0084*/ 	.word	0x00000008


	//----- nvinfo : EIATTR_BINDLESS_TEXTURE_BANK
	.align		4
.L_101:
        /*0088*/ 	.byte	0x02, 0x15
	.zero		1
	.zero		1


	//----- nvinfo : EIATTR_BINDLESS_SURFACE_BANK
	.align		4
        /*008c*/ 	.byte	0x02, 0x16
	.zero		1
	.zero		1


//--------------------- .nv.callgraph             --------------------------
	.section	.nv.callgraph,"",@"SHT_CUDA_CALLGRAPH"
	.align	4
	.sectionentsize	8
	.align		4
        /*0000*/ 	.word	0x00000000
	.align		4
        /*0004*/ 	.word	0xffffffff
	.align		4
        /*0008*/ 	.word	0x00000000
	.align		4
        /*000c*/ 	.word	0xfffffffe
	.align		4
        /*0010*/ 	.word	0x00000000
	.align		4
        /*0014*/ 	.word	0xfffffffd
	.align		4
        /*0018*/ 	.word	0x00000000
	.align		4
        /*001c*/ 	.word	0xfffffffc


//--------------------- .nv.constant0._Z11bucketcountPfPiPji --------------------------
	.section	.nv.constant0._Z11bucketcountPfPiPji,"a",@progbits
	.sectionflags	@""
	.align	4
.nv.constant0._Z11bucketcountPfPiPji:
	.zero		944
	.align		4
        /*03b0*/ 	.word	[20@lo(0x0)=texPivot]


//--------------------- .text._Z19histogram1024KernelPjPfffi --------------------------
	.section	.text._Z19histogram1024KernelPjPfffi,"ax",@progbits
	.align	128
        .global         _Z19histogram1024KernelPjPfffi
        .type           _Z19histogram1024KernelPjPfffi,@function
        .size           _Z19histogram1024KernelPjPfffi,(.L_x_49 - _Z19histogram1024KernelPjPfffi)
        .other          _Z19histogram1024KernelPjPfffi,@"STO_CUDA_ENTRY STV_DEFAULT"
_Z19histogram1024KernelPjPfffi:
.text._Z19histogram1024KernelPjPfffi:
[----:B------:R-:W-:Y:S01]  /*0000*/  LDC R1, c[0x0][0x37c] ;  /* 0x0000df00ff017b82 */ /* 0x000fe20000000800 */
[----:B------:R-:W0:Y:S07]  /*0010*/  S2R R2, SR_TID.X ;  /* 0x0000000000027919 */ /* 0x000e2e0000002100 */
[----:B------:R-:W1:Y:S01]  /*0020*/  S2UR UR4, SR_CTAID.X ;  /* 0x00000000000479c3 */ /* 0x000e620000002500 */
[----:B------:R-:W-:Y:S07]  /*0030*/  BSSY.RECONVERGENT B0, `(.L_x_0) ;  /* 0x0000010000007945 */ /* 0x000fee0003800200 */
[----:B------:R-:W2:Y:S01]  /*0040*/  LDC R5, c[0x0][0x360] ;  /* 0x0000d800ff057b82 */ /* 0x000ea20000000800 */
[----:B-1----:R-:W-:Y:S01]  /*0050*/  USGXT UR4, UR4, 0x18 ;  /* 0x000000180404789a */ /* 0x002fe20008000200 */
[----:B0-----:R-:W-:-:S02]  /*0060*/  ISETP.GT.AND P0, PT, R2, 0xbff, PT ;  /* 0x00000bff0200780c */ /* 0x001fc40003f04270 */
[----:B--2---:R-:W-:-:S05]  /*0070*/  SGXT R9, R5, 0x18 ;  /* 0x000000180509781a */ /* 0x004fca0000000200 */
[----:B------:R-:W-:-:S06]  /*0080*/  IMAD R4, R9, UR4, R2 ;  /* 0x0000000409047c24 */ /* 0x000fcc000f8e0202 */
[----:B------:R-:W-:Y:S05]  /*0090*/  @P0 BRA `(.L_x_1) ;  /* 0x0000000000240947 */ /* 0x000fea0003800000 */
[----:B------:R-:W0:Y:S01]  /*00a0*/  S2R R6, SR_CgaCtaId ;  /* 0x0000000000067919 */ /* 0x000e220000008800 */
[----:B------:R-:W-:Y:S01]  /*00b0*/  MOV R3, 0x400 ;  /* 0x0000040000037802 */ /* 0x000fe20000000f00 */
[----:B------:R-:W-:-:S03]  /*00c0*/  IMAD.MOV.U32 R0, RZ, RZ, R2 ;  /* 0x000000ffff007224 */ /* 0x000fc600078e0002 */
[----:B0-----:R-:W-:-:S07]  /*00d0*/  LEA R3, R6, R3, 0x18 ;  /* 0x0000000306037211 */ /* 0x001fce00078ec0ff */
.L_x_2:
[----:B------:R-:W-:Y:S02]  /*00e0*/  IMAD R6, R0, 0x4, R3 ;  /* 0x0000000400067824 */ /* 0x000fe400078e0203 */
[----:B------:R-:W-:-:S03]  /*00f0*/  IMAD.IADD R0, R5, 0x1, R0 ;  /* 0x0000000105007824 */ /* 0x000fc600078e0200 */
[----:B------:R0:W-:Y:S02]  /*0100*/  STS [R6], RZ ;  /* 0x000000ff06007388 */ /* 0x0001e40000000800 */
[----:B------:R-:W-:-:S13]  /*0110*/  ISETP.GE.AND P0, PT, R0, 0xc00, PT ;  /* 0x00000c000000780c */ /* 0x000fda0003f06270 */
[----:B0-----:R-:W-:Y:S05]  /*0120*/  @!P0 BRA `(.L_x_2) ;  /* 0xfffffffc00ec8947 */ /* 0x001fea000383ffff */
.L_x_1:
[----:B------:R-:W-:Y:S05]  /*0130*/  BSYNC.RECONVERGENT B0 ;  /* 0x0000000000007941 */ /* 0x000fea0003800200 */
.L_x_0:
[----:B------:R-:W0:Y:S01]  /*0140*/  LDCU UR4, c[0x0][0x398] ;  /* 0x00007300ff0477ac */ /* 0x000e220008000800 */
[----:B------:R-:W1:Y:S01]  /*0150*/  LDCU.64 UR6, c[0x0][0x358] ;  /* 0x00006b00ff0677ac */ /* 0x000e620008000a00 */
[----:B------:R-:W-:Y:S01]  /*0160*/  BAR.SYNC.DEFER_BLOCKING 0x0 ;  /* 0x0000000000007b1d */ /* 0x000fe20000010000 */
[----:B0-----:R-:W-:-:S13]  /*0170*/  ISETP.GE.AND P0, PT, R4, UR4, PT ;  /* 0x0000000404007c0c */ /* 0x001fda000bf06270 */
[----:B-1----:R-:W-:Y:S05]  /*0180*/  @P0 BRA `(.L_x_3) ;  /* 0x0000000000c40947 */ /* 0x002fea0003800000 */
[----:B------:R-:W0:Y:S01]  /*0190*/  LDC.64 R10, c[0x0][0x390] ;  /* 0x0000e400ff0a7b82 */ /* 0x000e220000000a00 */
[----:B------:R-:W1:Y:S01]  /*01a0*/  LDCU UR4, c[0x0][0x370] ;  /* 0x00006e00ff0477ac */ /* 0x000e620008000800 */
[C---:B------:R-:W-:Y:S02]  /*01b0*/  IMAD.SHL.U32 R7, R2.reuse, 0x20, RZ ;  /* 0x0000002002077824 */ /* 0x040fe400078e00ff */
[----:B------:R-:W-:-:S03]  /*01c0*/  IMAD.SHL.U32 R6, R2, 0x8000000, RZ ;  /* 0x0800000002067824 */ /* 0x000fc600078e00ff */
[----:B------:R-:W-:Y:S01]  /*01d0*/  LOP3.LUT R7, R7, 0xfffffc00, RZ, 0xc0, !PT ;  /* 0xfffffc0007077812 */ /* 0x000fe200078ec0ff */
[----:B-1----:R-:W-:Y:S01]  /*01e0*/  USGXT UR4, UR4, 0x18 ;  /* 0x000000180404789a */ /* 0x002fe20008000200 */
[----:B0-----:R-:W-:-:S05]  /*01f0*/  FADD R3, R11, -R10 ;  /* 0x8000000a0b037221 */ /* 0x001fca0000000000 */
[----:B------:R-:W-:-:S07]  /*0200*/  IMAD R9, R9, UR4, RZ ;  /* 0x0000000409097c24 */ /* 0x000fce000f8e02ff */
.L_x_8:
[----:B------:R-:W0:Y:S01]  /*0210*/  LDC.64 R10, c[0x0][0x388] ;  /* 0x0000e200ff0a7b82 */ /* 0x000e220000000a00 */
[----:B------:R-:W1:Y:S01]  /*0220*/  LDCU UR4, c[0x0][0x390] ;  /* 0x00007200ff0477ac */ /* 0x000e620008000800 */
[----:B------:R-:W2:Y:S01]  /*0230*/  MUFU.RCP R8, R3 ;  /* 0x0000000300087308 */ /* 0x000ea20000001000 */
[----:B------:R-:W3:Y:S01]  /*0240*/  LDCU UR5, c[0x0][0x398] ;  /* 0x00007300ff0577ac */ /* 0x000ee20008000800 */
[----:B0-----:R-:W-:-:S05]  /*0250*/  IMAD.WIDE R10, R4, 0x4, R10 ;  /* 0x00000004040a7825 */ /* 0x001fca00078e020a */
[----:B------:R-:W1:Y:S01]  /*0260*/  LDG.E R0, desc[UR6][R10.64] ;  /* 0x000000060a007981 */ /* 0x000e62000c1e1900 */
[----:B--2---:R-:W-:Y:S01]  /*0270*/  FFMA R13, -R3, R8, 1 ;  /* 0x3f800000030d7423 */ /* 0x004fe20000000108 */
[----:B------:R-:W-:Y:S01]  /*0280*/  IMAD.IADD R4, R9, 0x1, R4 ;  /* 0x0000000109047824 */ /* 0x000fe200078e0204 */
[----:B------:R-:W-:Y:S02]  /*0290*/  BSSY.RECONVERGENT B0, `(.L_x_4) ;  /* 0x000000c000007945 */ /* 0x000fe40003800200 */
[----:B------:R-:W-:Y:S02]  /*02a0*/  FFMA R13, R8, R13, R8 ;  /* 0x0000000d080d7223 */ /* 0x000fe40000000008 */
[----:B---3--:R-:W-:Y:S01]  /*02b0*/  ISETP.GE.AND P2, PT, R4, UR5, PT ;  /* 0x0000000504007c0c */ /* 0x008fe2000bf46270 */
[----:B-1----:R-:W-:-:S04]  /*02c0*/  FADD R0, R0, -UR4 ;  /* 0x8000000400007e21 */ /* 0x002fc80008000000 */
[----:B------:R-:W0:Y:S01]  /*02d0*/  FCHK P0, R0, R3 ;  /* 0x0000000300007302 */ /* 0x000e220000000000 */
[----:B------:R-:W-:-:S04]  /*02e0*/  FFMA R8, R0, R13, RZ ;  /* 0x0000000d00087223 */ /* 0x000fc800000000ff */
[----:B------:R-:W-:-:S04]  /*02f0*/  FFMA R10, -R3, R8, R0 ;  /* 0x00000008030a7223 */ /* 0x000fc80000000100 */
[----:B------:R-:W-:Y:S01]  /*0300*/  FFMA R8, R13, R10, R8 ;  /* 0x0000000a0d087223 */ /* 0x000fe20000000008 */
[----:B0-----:R-:W-:Y:S06]  /*0310*/  @!P0 BRA `(.L_x_5) ;  /* 0x00000000000c8947 */ /* 0x001fec0003800000 */
[----:B------:R-:W-:-:S07]  /*0320*/  MOV R8, 0x340 ;  /* 0x0000034000087802 */ /* 0x000fce0000000f00 */
[----:B------:R-:W-:Y:S05]  /*0330*/  CALL.REL.NOINC `($__internal_0_$__cuda_sm3x_div_rn_noftz_f32_slowpath) ;  /* 0x0000000000b07944 */ /* 0x000fea0003c00000 */
[----:B------:R-:W-:-:S07]  /*0340*/  IMAD.MOV.U32 R8, RZ, RZ, R0 ;  /* 0x000000ffff087224 */ /* 0x000fce00078e0000 */
.L_x_5:
[----:B------:R-:W-:Y:S05]  /*0350*/  BSYNC.RECONVERGENT B0 ;  /* 0x0000000000007941 */ /* 0x000fea0003800200 */
.L_x_4:
[----:B------:R-:W-:Y:S01]  /*0360*/  FMUL R8, R8, 1024 ;  /* 0x4480000008087820 */ /* 0x000fe20000400000 */
[----:B------:R-:W0:Y:S01]  /*0370*/  S2UR UR5, SR_CgaCtaId ;  /* 0x00000000000579c3 */ /* 0x000e220000008800 */
[----:B------:R-:W-:Y:S01]  /*0380*/  UMOV UR4, 0x400 ;  /* 0x0000040000047882 */ /* 0x000fe20000000000 */
[----:B------:R-:W-:Y:S03]  /*0390*/  BSSY B0, `(.L_x_6) ;  /* 0x000000f000007945 */ /* 0x000fe60003800000 */
[----:B------:R-:W1:Y:S02]  /*03a0*/  F2I.U32.TRUNC.NTZ R8, R8 ;  /* 0x0000000800087305 */ /* 0x000e64000020f000 */
[----:B-1----:R-:W-:Y:S01]  /*03b0*/  LOP3.LUT R0, R8, 0x3ff, RZ, 0xc0, !PT ;  /* 0x000003ff08007812 */ /* 0x002fe200078ec0ff */
[----:B0-----:R-:W-:-:S04]  /*03c0*/  ULEA UR4, UR5, UR4, 0x18 ;  /* 0x0000000405047291 */ /* 0x001fc8000f8ec0ff */
[----:B------:R-:W-:-:S05]  /*03d0*/  IMAD.IADD R0, R7, 0x1, R0 ;  /* 0x0000000107007824 */ /* 0x000fca00078e0200 */
[----:B------:R-:W-:-:S07]  /*03e0*/  LEA R10, R0, UR4, 0x2 ;  /* 0x00000004000a7c11 */ /* 0x000fce000f8e10ff */
.L_x_7:
[----:B------:R-:W0:Y:S01]  /*03f0*/  LDS R0, [R10] ;  /* 0x000000000a007984 */ /* 0x000e220000000800 */
[----:B------:R-:W-:Y:S05]  /*0400*/  YIELD ;  /* 0x0000000000007946 */ /* 0x000fea0003800000 */
[----:B0-----:R-:W-:-:S05]  /*0410*/  LOP3.LUT R0, R0, 0x7ffffff, RZ, 0xc0, !PT ;  /* 0x07ffffff00007812 */ /* 0x001fca00078ec0ff */
[----:B------:R-:W-:-:S05]  /*0420*/  VIADD R11, R0, 0x1 ;  /* 0x00000001000b7836 */ /* 0x000fca0000000000 */
[----:B------:R-:W-:-:S05]  /*0430*/  LOP3.LUT R11, R11, R6, RZ, 0xfc, !PT ;  /* 0x000000060b0b7212 */ /* 0x000fca00078efcff */
[----:B------:R-:W-:Y:S04]  /*0440*/  STS [R10], R11 ;  /* 0x0000000b0a007388 */ /* 0x000fe80000000800 */
[----:B------:R-:W0:Y:S02]  /*0450*/  LDS R0, [R10] ;  /* 0x000000000a007984 */ /* 0x000e240000000800 */
[----:B0-----:R-:W-:-:S13]  /*0460*/  ISETP.NE.AND P0, PT, R0, R11, PT ;  /* 0x0000000b0000720c */ /* 0x001fda0003f05270 */
[----:B------:R-:W-:Y:S05]  /*0470*/  @P0 BRA `(.L_x_7) ;  /* 0xfffffffc00dc0947 */ /* 0x000fea000383ffff */
[----:B------:R-:W-:Y:S05]  /*0480*/  BSYNC B0 ;  /* 0x0000000000007941 */ /* 0x000fea0003800000 */
.L_x_6:
[----:B------:R-:W-:Y:S05]  /*0490*/  @!P2 BRA `(.L_x_8) ;  /* 0xfffffffc005ca947 */ /* 0x000fea000383ffff */
.L_x_3:
[----:B------:R-:W-:Y:S05]  /*04a0*/  WARPSYNC.ALL ;  /* 0x0000000000007948 */ /* 0x000fea0003800000 */
[----:B------:R-:W-:Y:S01]  /*04b0*/  BAR.SYNC.DEFER_BLOCKING 0x0 ;  /* 0x0000000000007b1d */ /* 0x000fe20000010000 */
[----:B------:R-:W-:-:S13]  /*04c0*/  ISETP.GT.AND P0, PT, R2, 0x3ff, PT ;  /* 0x000003ff0200780c */ /* 0x000fda0003f04270 */
[----:B------:R-:W-:Y:S05]  /*04d0*/  @P0 EXIT ;  /* 0x000000000000094d */ /* 0x000fea0003800000 */
[----:B------:R-:W0:Y:S01]  /*04e0*/  S2UR UR5, SR_CgaCtaId ;  /* 0x00000000000579c3 */ /* 0x000e220000008800 */
[----:B------:R-:W-:-:S07]  /*04f0*/  UMOV UR4, 0x400 ;  /* 0x0000040000047882 */ /* 0x000fce0000000000 */
[----:B------:R-:W1:Y:S01]  /*0500*/  LDC.64 R8, c[0x0][0x380] ;  /* 0x0000e000ff087b82 */ /* 0x000e620000000a00 */
[----:B0-----:R-:W-:-:S12]  /*0510*/  ULEA UR4, UR5, UR4, 0x18 ;  /* 0x0000000405047291 */ /* 0x001fd8000f8ec0ff */
.L_x_9:
[----:B------:R-:W-:-:S05]  /*0520*/  LEA R0, R2, UR4, 0x2 ;  /* 0x0000000402007c11 */ /* 0x000fca000f8e10ff */
[----:B------:R-:W0:Y:S04]  /*0530*/  LDS R3, [R0] ;  /* 0x0000000000037984 */ /* 0x000e280000000800 */
[----:B------:R-:W2:Y:S04]  /*0540*/  LDS R4, [R0+0x1000] ;  /* 0x0010000000047984 */ /* 0x000ea80000000800 */
[----:B------:R-:W3:Y:S01]  /*0550*/  LDS R6, [R0+0x2000] ;  /* 0x0020000000067984 */ /* 0x000ee20000000800 */
[----:B0-----:R-:W-:Y:S02]  /*0560*/  LOP3.LUT R3, R3, 0x7ffffff, RZ, 0xc0, !PT ;  /* 0x07ffffff03037812 */ /* 0x001fe400078ec0ff */
[----:B--2---:R-:W-:-:S02]  /*0570*/  LOP3.LUT R4, R4, 0x7ffffff, RZ, 0xc0, !PT ;  /* 0x07ffffff04047812 */ /* 0x004fc400078ec0ff */
[----:B---3--:R-:W-:Y:S01]  /*0580*/  LOP3.LUT R10, R6, 0x7ffffff, RZ, 0xc0, !PT ;  /* 0x07ffffff060a7812 */ /* 0x008fe200078ec0ff */
[----:B-1----:R-:W-:-:S03]  /*0590*/  IMAD.WIDE R6, R2, 0x4, R8 ;  /* 0x0000000402067825 */ /* 0x002fc600078e0208 */
[----:B------:R-:W-:Y:S01]  /*05a0*/  IADD3 R3, PT, PT, R10, R4, R3 ;  /* 0x000000040a037210 */ /* 0x000fe20007ffe003 */
[----:B------:R-:W-:-:S04]  /*05b0*/  IMAD.IADD R2, R5, 0x1, R2 ;  /* 0x0000000105027824 */ /* 0x000fc800078e0202 */
[----:B------:R0:W-:Y:S01]  /*05c0*/  REDG.E.ADD.STRONG.GPU desc[UR6][R6.64], R3 ;  /* 0x000000030600798e */ /* 0x0001e2000c12e106 */
[----:B------:R-:W-:-:S13]  /*05d0*/  ISETP.GE.AND P0, PT, R2, 0x400, PT ;  /* 0x000004000200780c */ /* 0x000fda0003f06270 */
[----:B0-----:R-:W-:Y:S05]  /*05e0*/  @!P0 BRA `(.L_x_9) ;  /* 0xfffffffc00cc8947 */ /* 0x001fea000383ffff */
[----:B------:R-:W-:Y:S05]  /*05f0*/  EXIT ;  /* 0x000000000000794d */ /* 0x000fea0003800000 */
        .weak           $__internal_0_$__cuda_sm3x_div_rn_noftz_f32_slowpath
        .type           $__internal_0_$__cuda_sm3x_div_rn_noftz_f32_slowpath,@function
        .size           $__internal_0_$__cuda_sm3x_div_rn_noftz_f32_slowpath,(.L_x_49 - $__internal_0_$__cuda_sm3x_div_rn_noftz_f32_slowpath)
$__internal_0_$__cuda_sm3x_div_rn_noftz_f32_slowpath:
[--C-:B------:R-:W-:Y:S01]  /*0600*/  SHF.R.U32.HI R11, RZ, 0x17, R3.reuse ;  /* 0x00000017ff0b7819 */ /* 0x100fe20000011603 */
[----:B------:R-:W-:Y:S01]  /*0610*/  BSSY.RECONVERGENT B1, `(.L_x_10) ;  /* 0x0000064000017945 */ /* 0x000fe20003800200 */
[--C-:B------:R-:W-:Y:S01]  /*0620*/  SHF.R.U32.HI R10, RZ, 0x17, R0.reuse ;  /* 0x00000017ff0a7819 */ /* 0x100fe20000011600 */
[----:B------:R-:W-:Y:S01]  /*0630*/  IMAD.MOV.U32 R12, RZ, RZ, R0 ;  /* 0x000000ffff0c7224 */ /* 0x000fe200078e0000 */
[----:B------:R-:W-:Y:S01]  /*0640*/  LOP3.LUT R11, R11, 0xff, RZ, 0xc0, !PT ;  /* 0x000000ff0b0b7812 */ /* 0x000fe200078ec0ff */
[----:B------:R-:W-:Y:S01]  /*0650*/  IMAD.MOV.U32 R13, RZ, RZ, R3 ;  /* 0x000000ffff0d7224 */ /* 0x000fe200078e0003 */
[----:B------:R-:W-:-:S03]  /*0660*/  LOP3.LUT R16, R10, 0xff, RZ, 0xc0, !PT ;  /* 0x000000ff0a107812 */ /* 0x000fc600078ec0ff */
[----:B------:R-:W-:Y:S02]  /*0670*/  VIADD R14, R11, 0xffffffff ;  /* 0xffffffff0b0e7836 */ /* 0x000fe40000000000 */
[----:B------:R-:W-:-:S03]  /*0680*/  VIADD R15, R16, 0xffffffff ;  /* 0xffffffff100f7836 */ /* 0x000fc60000000000 */
[----:B------:R-:W-:-:S04]  /*0690*/  ISETP.GT.U32.AND P0, PT, R14, 0xfd, PT ;  /* 0x000000fd0e00780c */ /* 0x000fc80003f04070 */
[----:B------:R-:W-:-:S13]  /*06a0*/  ISETP.GT.U32.OR P0, PT, R15, 0xfd, P0 ;  /* 0x000000fd0f00780c */ /* 0x000fda0000704470 */
[----:B------:R-:W-:Y:S01]  /*06b0*/  @!P0 IMAD.MOV.U32 R10, RZ, RZ, RZ ;  /* 0x000000ffff0a8224 */ /* 0x000fe200078e00ff */
[----:B------:R-:W-:Y:S06]  /*06c0*/  @!P0 BRA `(.L_x_11) ;  /* 0x00000000005c8947 */ /* 0x000fec0003800000 */
[----:B------:R-:W-:Y:S02]  /*06d0*/  FSETP.GTU.FTZ.AND P1, PT, |R3|, +INF , PT ;  /* 0x7f8000000300780b */ /* 0x000fe40003f3c200 */
[----:B------:R-:W-:-:S04]  /*06e0*/  FSETP.GTU.FTZ.AND P0, PT, |R0|, +INF , PT ;  /* 0x7f8000000000780b */ /* 0x000fc80003f1c200 */
[----:B------:R-:W-:-:S13]  /*06f0*/  PLOP3.LUT P0, PT, P0, P1, PT, 0xf8, 0x8f ;  /* 0x00000000008f781c */ /* 0x000fda0000703f70 */
[----:B------:R-:W-:Y:S05]  /*0700*/  @P0 BRA `(.L_x_12) ;  /* 0x00000004004c0947 */ /* 0x000fea0003800000 */
[----:B------:R-:W-:-:S13]  /*0710*/  LOP3.LUT P0, RZ, R13, 0x7fffffff, R12, 0xc8, !PT ;  /* 0x7fffffff0dff7812 */ /* 0x000fda000780c80c */
[----:B------:R-:W-:Y:S05]  /*0720*/  @!P0 BRA `(.L_x_13) ;  /* 0x00000004003c8947 */ /* 0x000fea0003800000 */
[C---:B------:R-:W-:Y:S02]  /*0730*/  FSETP.NEU.FTZ.AND P3, PT, |R0|.reuse, +INF , PT ;  /* 0x7f8000000000780b */ /* 0x040fe40003f7d200 */
[----:B------:R-:W-:Y:S02]  /*0740*/  FSETP.NEU.FTZ.AND P1, PT, |R3|, +INF , PT ;  /* 0x7f8000000300780b */ /* 0x000fe40003f3d200 */
[----:B------:R-:W-:-:S11]  /*0750*/  FSETP.NEU.FTZ.AND P0, PT, |R0|, +INF , PT ;  /* 0x7f8000000000780b */ /* 0x000fd60003f1d200 */
[----:B------:R-:W-:Y:S05]  /*0760*/  @!P1 BRA !P3, `(.L_x_13) ;  /* 0x00000004002c9947 */ /* 0x000fea0005800000 */
[----:B------:R-:W-:-:S04]  /*0770*/  LOP3.LUT P3, RZ, R12, 0x7fffffff, RZ, 0xc0, !PT ;  /* 0x7fffffff0cff7812 */ /* 0x000fc8000786c0ff */
[----:B------:R-:W-:-:S13]  /*0780*/  PLOP3.LUT P1, PT, P1, P3, PT, 0x2f, 0xf2 ;  /* 0x0000000000f2781c */ /* 0x000fda0000f26577 */
[----:B------:R-:W-:Y:S05]  /*0790*/  @P1 BRA `(.L_x_14) ;  /* 0x0000000400181947 */ /* 0x000fea0003800000 */
[----:B------:R-:W-:-:S04]  /*07a0*/  LOP3.LUT P1, RZ, R13, 0x7fffffff, RZ, 0xc0, !PT ;  /* 0x7fffffff0dff7812 */ /* 0x000fc8000782c0ff */
[----:B------:R-:W-:-:S13]  /*07b0*/  PLOP3.LUT P0, PT, P0, P1, PT, 0x2f, 0xf2 ;  /* 0x0000000000f2781c */ /* 0x000fda0000702577 */
[----:B------:R-:W-:Y:S05]  /*07c0*/  @P0 BRA `(.L_x_15) ;  /* 0x0000000400000947 */ /* 0x000fea0003800000 */
[----:B------:R-:W-:Y:S02]  /*07d0*/  ISETP.GE.AND P0, PT, R15, RZ, PT ;  /* 0x000000ff0f00720c */ /* 0x000fe40003f06270 */
[----:B------:R-:W-:-:S11]  /*07e0*/  ISETP.GE.AND P1, PT, R14, RZ, PT ;  /* 0x000000ff0e00720c */ /* 0x000fd60003f26270 */
[----:B------:R-:W-:Y:S02]  /*07f0*/  @P0 IMAD.MOV.U32 R10, RZ, RZ, RZ ;  /* 0x000000ffff0a0224 */ /* 0x000fe400078e00ff */
[----:B------:R-:W-:Y:S01]  /*0800*/  @!P0 FFMA R12, R0, 1.84467440737095516160e+19, RZ ;  /* 0x5f800000000c8823 */ /* 0x000fe200000000ff */
[----:B------:R-:W-:Y:S02]  /*0810*/  @!P0 IMAD.MOV.U32 R10, RZ, RZ, -0x40 ;  /* 0xffffffc0ff0a8424 */ /* 0x000fe400078e00ff */
[----:B------:R-:W-:Y:S02]  /*0820*/  @!P1 FFMA R13, R3, 1.84467440737095516160e+19, RZ ;  /* 0x5f800000030d9823 */ /* 0x000fe400000000ff */
[----:B------:R-:W-:-:S07]  /*0830*/  @!P1 VIADD R10, R10, 0x40 ;  /* 0x000000400a0a9836 */ /* 0x000fce0000000000 */
.L_x_11:
[----:B------:R-:W-:Y:S01]  /*0840*/  LEA R0, R11, 0xc0800000, 0x17 ;  /* 0xc08000000b007811 */ /* 0x000fe200078eb8ff */
[----:B------:R-:W-:Y:S04]  /*0850*/  BSSY.RECONVERGENT B2, `(.L_x_16) ;  /* 0x0000036000027945 */ /* 0x000fe80003800200 */
[----:B------:R-:W-:Y:S02]  /*0860*/  IMAD.IADD R14, R13, 0x1, -R0 ;  /* 0x000000010d0e7824 */ /* 0x000fe400078e0a00 */
[----:B------:R-:W-:Y:S02]  /*0870*/  VIADD R13, R16, 0xffffff81 ;  /* 0xffffff81100d7836 */ /* 0x000fe40000000000 */
[----:B------:R-:W0:Y:S01]  /*0880*/  MUFU.RCP R15, R14 ;  /* 0x0000000e000f7308 */ /* 0x000e220000001000 */
[----:B------:R-:W-:Y:S01]  /*0890*/  FADD.FTZ R17, -R14, -RZ ;  /* 0x800000ff0e117221 */ /* 0x000fe20000010100 */
[C---:B------:R-:W-:Y:S01]  /*08a0*/  IMAD R0, R13.reuse, -0x800000, R12 ;  /* 0xff8000000d007824 */ /* 0x040fe200078e020c */
[----:B------:R-:W-:-:S05]  /*08b0*/  IADD3 R13, PT, PT, R13, 0x7f, -R11 ;  /* 0x0000007f0d0d7810 */ /* 0x000fca0007ffe80b */
[----:B------:R-:W-:Y:S02]  /*08c0*/  IMAD.IADD R13, R13, 0x1, R10 ;  /* 0x000000010d0d7824 */ /* 0x000fe400078e020a */
[----:B0-----:R-:W-:-:S04]  /*08d0*/  FFMA R16, R15, R17, 1 ;  /* 0x3f8000000f107423 */ /* 0x001fc80000000011 */
[----:B------:R-:W-:-:S04]  /*08e0*/  FFMA R19, R15, R16, R15 ;  /* 0x000000100f137223 */ /* 0x000fc8000000000f */
[----:B------:R-:W-:-:S04]  /*08f0*/  FFMA R12, R0, R19, RZ ;  /* 0x00000013000c7223 */ /* 0x000fc800000000ff */
[----:B------:R-:W-:-:S04]  /*0900*/  FFMA R15, R17, R12, R0 ;  /* 0x0000000c110f7223 */ /* 0x000fc80000000000 */
[----:B------:R-:W-:-:S04]  /*0910*/  FFMA R16, R19, R15, R12 ;  /* 0x0000000f13107223 */ /* 0x000fc8000000000c */
[----:B------:R-:W-:-:S04]  /*0920*/  FFMA R17, R17, R16, R0 ;  /* 0x0000001011117223 */ /* 0x000fc80000000000 */
[----:B------:R-:W-:-:S05]  /*0930*/  FFMA R0, R19, R17, R16 ;  /* 0x0000001113007223 */ /* 0x000fca0000000010 */
[----:B------:R-:W-:-:S04]  /*0940*/  SHF.R.U32.HI R11, RZ, 0x17, R0 ;  /* 0x00000017ff0b7819 */ /* 0x000fc80000011600 */
[----:B------:R-:W-:-:S05]  /*0950*/  LOP3.LUT R11, R11, 0xff, RZ, 0xc0, !PT ;  /* 0x000000ff0b0b7812 */ /* 0x000fca00078ec0ff */
[----:B------:R-:W-:-:S04]  /*0960*/  IMAD.IADD R14, R11, 0x1, R13 ;  /* 0x000000010b0e7824 */ /* 0x000fc800078e020d */
[----:B------:R-:W-:-:S05]  /*0970*/  VIADD R10, R14, 0xffffffff ;  /* 0xffffffff0e0a7836 */ /* 0x000fca0000000000 */
[----:B------:R-:W-:-:S13]  /*0980*/  ISETP.GE.U32.AND P0, PT, R10, 0xfe, PT ;  /* 0x000000fe0a00780c */ /* 0x000fda0003f06070 */
[----:B------:R-:W-:Y:S05]  /*0990*/  @!P0 BRA `(.L_x_17) ;  /* 0x0000000000808947 */ /* 0x000fea0003800000 */
[----:B------:R-:W-:-:S13]  /*09a0*/  ISETP.GT.AND P0, PT, R14, 0xfe, PT ;  /* 0x000000fe0e00780c */ /* 0x000fda0003f04270 */
[----:B------:R-:W-:Y:S05]  /*09b0*/  @P0 BRA `(.L_x_18) ;  /* 0x00000000006c0947 */ /* 0x000fea0003800000 */
[----:B------:R-:W-:-:S13]  /*09c0*/  ISETP.GE.AND P0, PT, R14, 0x1, PT ;  /* 0x000000010e00780c */ /* 0x000fda0003f06270 */
[----:B------:R-:W-:Y:S05]  /*09d0*/  @P0 BRA `(.L_x_19) ;  /* 0x0000000000740947 */ /* 0x000fea0003800000 */
[----:B------:R-:W-:Y:S02]  /*09e0*/  ISETP.GE.AND P0, PT, R14, -0x18, PT ;  /* 0xffffffe80e00780c */ /* 0x000fe40003f06270 */
[----:B------:R-:W-:-:S11]  /*09f0*/  LOP3.LUT R0, R0, 0x80000000, RZ, 0xc0, !PT ;  /* 0x8000000000007812 */ /* 0x000fd600078ec0ff */
[----:B------:R-:W-:Y:S05]  /*0a00*/  @!P0 BRA `(.L_x_19) ;  /* 0x0000000000688947 */ /* 0x000fea0003800000 */
[CCC-:B------:R-:W-:Y:S01]  /*0a10*/  FFMA.RZ R10, R19.reuse, R17.reuse, R16.reuse ;  /* 0x00000011130a7223 */ /* 0x1c0fe2000000c010 */
[C---:B------:R-:W-:Y:S02]  /*0a20*/  VIADD R13, R14.reuse, 0x20 ;  /* 0x000000200e0d7836 */ /* 0x040fe40000000000 */
[CCC-:B------:R-:W-:Y:S01]  /*0a30*/  FFMA.RM R11, R19.reuse, R17.reuse, R16.reuse ;  /* 0x00000011130b7223 */ /* 0x1c0fe20000004010 */
[----:B------:R-:W-:Y:S02]  /*0a40*/  ISETP.NE.AND P3, PT, R14, RZ, PT ;  /* 0x000000ff0e00720c */ /* 0x000fe40003f65270 */
[----:B------:R-:W-:Y:S01]  /*0a50*/  LOP3.LUT R12, R10, 0x7fffff, RZ, 0xc0, !PT ;  /* 0x007fffff0a0c7812 */ /* 0x000fe200078ec0ff */
[----:B------:R-:W-:Y:S01]  /*0a60*/  FFMA.RP R10, R19, R17, R16 ;  /* 0x00000011130a7223 */ /* 0x000fe20000008010 */
[----:B------:R-:W-:Y:S01]  /*0a70*/  ISETP.NE.AND P1, PT, R14, RZ, PT ;  /* 0x000000ff0e00720c */ /* 0x000fe20003f25270 */
[----:B------:R-:W-:Y:S01]  /*0a80*/  IMAD.MOV R14, RZ, RZ, -R14 ;  /* 0x000000ffff0e7224 */ /* 0x000fe200078e0a0e */
[----:B------:R-:W-:-:S02]  /*0a90*/  LOP3.LUT R12, R12, 0x800000, RZ, 0xfc, !PT ;  /* 0x008000000c0c7812 */ /* 0x000fc400078efcff */
[----:B------:R-:W-:Y:S02]  /*0aa0*/  FSETP.NEU.FTZ.AND P0, PT, R10, R11, PT ;  /* 0x0000000b0a00720b */ /* 0x000fe40003f1d000 */
[----:B------:R-:W-:Y:S02]  /*0ab0*/  SHF.L.U32 R13, R12, R13, RZ ;  /* 0x0000000d0c0d7219 */ /* 0x000fe400000006ff */
[----:B------:R-:W-:Y:S02]  /*0ac0*/  SEL R11, R14, RZ, P3 ;  /* 0x000000ff0e0b7207 */ /* 0x000fe40001800000 */
[----:B------:R-:W-:Y:S02]  /*0ad0*/  ISETP.NE.AND P1, PT, R13, RZ, P1 ;  /* 0x000000ff0d00720c */ /* 0x000fe40000f25270 */
[----:B------:R-:W-:Y:S02]  /*0ae0*/  SHF.R.U32.HI R11, RZ, R11, R12 ;  /* 0x0000000bff0b7219 */ /* 0x000fe4000001160c */
[----:B------:R-:W-:-:S02]  /*0af0*/  PLOP3.LUT P0, PT, P0, P1, PT, 0xf8, 0x8f ;  /* 0x00000000008f781c */ /* 0x000fc40000703f70 */
[----:B------:R-:W-:Y:S02]  /*0b00*/  SHF.R.U32.HI R13, RZ, 0x1, R11 ;  /* 0x00000001ff0d7819 */ /* 0x000fe4000001160b */
[----:B------:R-:W-:-:S04]  /*0b10*/  SEL R10, RZ, 0x1, !P0 ;  /* 0x00000001ff0a7807 */ /* 0x000fc80004000000 */
[----:B------:R-:W-:-:S04]  /*0b20*/  LOP3.LUT R10, R10, 0x1, R13, 0xf8, !PT ;  /* 0x000000010a0a7812 */ /* 0x000fc800078ef80d */
[----:B------:R-:W-:-:S05]  /*0b30*/  LOP3.LUT R10, R10, R11, RZ, 0xc0, !PT ;  /* 0x0000000b0a0a7212 */ /* 0x000fca00078ec0ff */
[----:B------:R-:W-:-:S05]  /*0b40*/  IMAD.IADD R13, R13, 0x1, R10 ;  /* 0x000000010d0d7824 */ /* 0x000fca00078e020a */
[----:B------:R-:W-:Y:S01]  /*0b50*/  LOP3.LUT R0, R13, R0, RZ, 0xfc, !PT ;  /* 0x000000000d007212 */ /* 0x000fe200078efcff */
[----:B------:R-:W-:Y:S06]  /*0b60*/  BRA `(.L_x_19) ;  /* 0x0000000000107947 */ /* 0x000fec0003800000 */
.L_x_18:
[----:B------:R-:W-:-:S04]  /*0b70*/  LOP3.LUT R0, R0, 0x80000000, RZ, 0xc0, !PT ;  /* 0x8000000000007812 */ /* 0x000fc800078ec0ff */
[----:B------:R-:W-:Y:S01]  /*0b80*/  LOP3.LUT R0, R0, 0x7f800000, RZ, 0xfc, !PT ;  /* 0x7f80000000007812 */ /* 0x000fe200078efcff */
[----:B------:R-:W-:Y:S06]  /*0b90*/  BRA `(.L_x_19) ;  /* 0x0000000000047947 */ /* 0x000fec0003800000 */
.L_x_17:
[----:B------:R-:W-:-:S07]  /*0ba0*/  IMAD R0, R13, 0x800000, R0 ;  /* 0x008000000d007824 */ /* 0x000fce00078e0200 */
.L_x_19:
[----:B------:R-:W-:Y:S05]  /*0bb0*/  BSYNC.RECONVERGENT B2 ;  /* 0x0000000000027941 */ /* 0x000fea0003800200 */
.L_x_16:
[----:B------:R-:W-:Y:S05]  /*0bc0*/  BRA `(.L_x_20) ;  /* 0x0000000000207947 */ /* 0x000fea0003800000 */
.L_x_15:
[----:B------:R-:W-:-:S04]  /*0bd0*/  LOP3.LUT R0, R13, 0x80000000, R12, 0x48, !PT ;  /* 0x800000000d007812 */ /* 0x000fc800078e480c */
[----:B------:R-:W-:Y:S01]  /*0be0*/  LOP3.LUT R0, R0, 0x7f800000, RZ, 0xfc, !PT ;  /* 0x7f80000000007812 */ /* 0x000fe200078efcff */
[----:B------:R-:W-:Y:S06]  /*0bf0*/  BRA `(.L_x_20) ;  /* 0x0000000000147947 */ /* 0x000fec0003800000 */
.L_x_14:
[----:B------:R-:W-:Y:S01]  /*0c00*/  LOP3.LUT R0, R13, 0x80000000, R12, 0x48, !PT ;  /* 0x800000000d007812 */ /* 0x000fe200078e480c */
[----:B------:R-:W-:Y:S06]  /*0c10*/  BRA `(.L_x_20) ;  /* 0x00000000000c7947 */ /* 0x000fec0003800000 */
.L_x_13:
[----:B------:R-:W0:Y:S01]  /*0c20*/  MUFU.RSQ R0, -QNAN ;  /* 0xffc0000000007908 */ /* 0x000e220000001400 */
[----:B------:R-:W-:Y:S05]  /*0c30*/  BRA `(.L_x_20) ;  /* 0x0000000000047947 */ /* 0x000fea0003800000 */
.L_x_12:
[----:B------:R-:W-:-:S07]  /*0c40*/  FADD.FTZ R0, R0, R3 ;  /* 0x0000000300007221 */ /* 0x000fce0000010000 */
.L_x_20:
[----:B------:R-:W-:Y:S05]  /*0c50*/  BSYNC.RECONVERGENT B1 ;  /* 0x0000000000017941 */ /* 0x000fea0003800200 */
.L_x_10:
[----:B------:R-:W-:Y:S02]  /*0c60*/  IMAD.MOV.U32 R10, RZ, RZ, R8 ;  /* 0x000000ffff0a7224 */ /* 0x000fe400078e0008 */
[----:B------:R-:W-:-:S04]  /*0c70*/  IMAD.MOV.U32 R11, RZ, RZ, 0x0 ;  /* 0x00000000ff0b7424 */ /* 0x000fc800078e00ff */
[----:B0-----:R-:W-:Y:S05]  /*0c80*/  RET.REL.NODEC R10 `(_Z19histogram1024KernelPjPfffi) ;  /* 0xfffffff00adc7950 */ /* 0x001fea0003c3ffff */
.L_x_21:
[----:B------:R-:W-:-:S00]  /*0c90*/  BRA `(.L_x_21) ;  /* 0xfffffffc00fc7947 */ /* 0x000fc0000383ffff */
[----:B------:R-:W-:-:S00]  /*0ca0*/  NOP ;  /* 0x0000000000007918 */ /* 0x000fc00000000000 */
        /* <DEDUP_REMOVED lines=13> */
.L_x_49:


//--------------------- .text._Z10bucketsortPfPiS_iPjS1_ --------------------------
	.section	.text._Z10bucketsortPfPiS_iPjS1_,"ax",@progbits
	.align	128
        .global         _Z10bucketsortPfPiS_iPjS1_
        .type           _Z10bucketsortPfPiS_iPjS1_,@function
        .size           _Z10bucketsortPfPiS_iPjS1_,(.L_x_51 - _Z10bucketsortPfPiS_iPjS1_)
        .other          _Z10bucketsortPfPiS_iPjS1_,@"STO_CUDA_ENTRY STV_DEFAULT"
_Z10bucketsortPfPiS_iPjS1_:
.text._Z10bucketsortPfPiS_iPjS1_:
[----:B------:R-:W-:Y:S01]  /*0000*/  LDC R1, c[0x0][0x37c] ;  /* 0x0000df00ff017b82 */ /* 0x000fe20000000800 */
[----:B------:R-:W0:Y:S01]  /*0010*/  S2R R12, SR_TID.X ;  /* 0x00000000000c7919 */ /* 0x000e220000002100 */
[----:B------:R-:W1:Y:S01]  /*0020*/  LDCU UR4, c[0x0][0x360] ;  /* 0x00006c00ff0477ac */ /* 0x000e620008000800 */
[----:B------:R-:W-:Y:S01]  /*0030*/  BSSY.RECONVERGENT B0, `(.L_x_22) ;  /* 0x000001c000007945 */ /* 0x000fe20003800200 */
[----:B------:R-:W1:Y:S01]  /*0040*/  S2R R13, SR_CTAID.X ;  /* 0x00000000000d7919 */ /* 0x000e620000002500 */
[----:B------:R-:W2:Y:S01]  /*0050*/  LDCU UR10, c[0x0][0x398] ;  /* 0x00007300ff0a77ac */ /* 0x000ea20008000800 */
[----:B------:R-:W3:Y:S01]  /*0060*/  LDCU.64 UR8, c[0x0][0x358] ;  /* 0x00006b00ff0877ac */ /* 0x000ee20008000a00 */
[----:B------:R-:W4:Y:S01]  /*0070*/  LDCU.64 UR6, c[0x0][0x3a8] ;  /* 0x00007500ff0677ac */ /* 0x000f220008000a00 */
[----:B0-----:R-:W-:Y:S01]  /*0080*/  ISETP.GT.AND P1, PT, R12, 0x3ff, PT ;  /* 0x000003ff0c00780c */ /* 0x001fe20003f24270 */
[----:B-1----:R-:W-:-:S05]  /*0090*/  IMAD R10, R13, UR4, R12 ;  /* 0x000000040d0a7c24 */ /* 0x002fca000f8e020c */
[----:B--2---:R-:W-:-:S07]  /*00a0*/  ISETP.GE.AND P0, PT, R10, UR10, PT ;  /* 0x0000000a0a007c0c */ /* 0x004fce000bf06270 */
[----:B---34-:R-:W-:Y:S06]  /*00b0*/  @P1 BRA `(.L_x_23) ;  /* 0x00000000004c1947 */ /* 0x018fec0003800000 */
[----:B------:R-:W0:Y:S01]  /*00c0*/  S2R R9, SR_CgaCtaId ;  /* 0x0000000000097919 */ /* 0x000e220000008800 */
[----:B------:R-:W1:Y:S01]  /*00d0*/  LDC.64 R2, c[0x0][0x3a0] ;  /* 0x0000e800ff027b82 */ /* 0x000e620000000a00 */
[----:B------:R-:W-:Y:S01]  /*00e0*/  MOV R4, 0x400 ;  /* 0x0000040000047802 */ /* 0x000fe20000000f00 */
[----:B------:R-:W-:-:S03]  /*00f0*/  IMAD.MOV.U32 R0, RZ, RZ, R12 ;  /* 0x000000ffff007224 */ /* 0x000fc600078e000c */
[----:B0-----:R-:W-:-:S07]  /*0100*/  LEA R9, R9, R4, 0x18 ;  /* 0x0000000409097211 */ /* 0x001fce00078ec0ff */
.L_x_24:
[----:B0-----:R-:W-:Y:S02]  /*0110*/  IMAD.SHL.U32 R8, R0, 0x4, RZ ;  /* 0x0000000400087824 */ /* 0x001fe400078e00ff */
[----:B------:R-:W-:-:S03]  /*0120*/  IMAD R5, R13, 0x400, R0 ;  /* 0x000004000d057824 */ /* 0x000fc600078e0200 */
[----:B------:R-:W-:Y:S01]  /*0130*/  LOP3.LUT R6, R8, 0xffc, RZ, 0xc0, !PT ;  /* 0x00000ffc08067812 */ /* 0x000fe200078ec0ff */
[----:B-1----:R-:W-:-:S03]  /*0140*/  IMAD.WIDE R4, R5, 0x4, R2 ;  /* 0x0000000405047825 */ /* 0x002fc600078e0202 */
[----:B------:R-:W-:-:S03]  /*0150*/  IADD3 R6, P1, PT, R6, UR6, RZ ;  /* 0x0000000606067c10 */ /* 0x000fc6000ff3e0ff */
[----:B------:R-:W2:Y:S01]  /*0160*/  LDG.E R4, desc[UR8][R4.64] ;  /* 0x0000000804047981 */ /* 0x000ea2000c1e1900 */
[----:B------:R-:W-:-:S06]  /*0170*/  IADD3.X R7, PT, PT, RZ, UR7, RZ, P1, !PT ;  /* 0x00000007ff077c10 */ /* 0x000fcc0008ffe4ff */
[----:B------:R-:W2:Y:S01]  /*0180*/  LDG.E R7, desc[UR8][R6.64] ;  /* 0x0000000806077981 */ /* 0x000ea2000c1e1900 */
[----:B------:R-:W-:Y:S01]  /*0190*/  IMAD.IADD R11, R8, 0x1, R9 ;  /* 0x00000001080b7824 */ /* 0x000fe200078e0209 */
[----:B------:R-:W-:-:S04]  /*01a0*/  IADD3 R0, PT, PT, R0, UR4, RZ ;  /* 0x0000000400007c10 */ /* 0x000fc8000fffe0ff */
[----:B------:R-:W-:Y:S01]  /*01b0*/  ISETP.GE.AND P1, PT, R0, 0x400, PT ;  /* 0x000004000000780c */ /* 0x000fe20003f26270 */
[----:B--2---:R-:W-:-:S05]  /*01c0*/  IMAD.IADD R8, R4, 0x1, R7 ;  /* 0x0000000104087824 */ /* 0x004fca00078e0207 */
[----:B------:R0:W-:Y:S07]  /*01d0*/  STS [R11], R8 ;  /* 0x000000080b007388 */ /* 0x0001ee0000000800 */
[----:B------:R-:W-:Y:S05]  /*01e0*/  @!P1 BRA `(.L_x_24) ;  /* 0xfffffffc00c89947 */ /* 0x000fea000383ffff */
.L_x_23:
[----:B------:R-:W-:Y:S05]  /*01f0*/  BSYNC.RECONVERGENT B0 ;  /* 0x0000000000007941 */ /* 0x000fea0003800200 */
.L_x_22:
[----:B------:R-:W-:Y:S06]  /*0200*/  BAR.SYNC.DEFER_BLOCKING 0x0 ;  /* 0x0000000000007b1d */ /* 0x000fec0000010000 */
[----:B------:R-:W-:Y:S05]  /*0210*/  @P0 EXIT ;  /* 0x000000000000094d */ /* 0x000fea0003800000 */
[----:B------:R-:W1:Y:S01]  /*0220*/  S2UR UR7, SR_CgaCtaId ;  /* 0x00000000000779c3 */ /* 0x000e620000008800 */
[----:B------:R-:W2:Y:S01]  /*0230*/  LDCU UR5, c[0x0][0x370] ;  /* 0x00006e00ff0577ac */ /* 0x000ea20008000800 */
[----:B------:R-:W-:Y:S02]  /*0240*/  IMAD.SHL.U32 R0, R12, 0x20, RZ ;  /* 0x000000200c007824 */ /* 0x000fe400078e00ff */
[----:B------:R-:W-:Y:S01]  /*0250*/  IMAD.MOV.U32 R15, RZ, RZ, R10 ;  /* 0x000000ffff0f7224 */ /* 0x000fe200078e000a */
[----:B------:R-:W-:Y:S02]  /*0260*/  UMOV UR6, 0x400 ;  /* 0x0000040000067882 */ /* 0x000fe40000000000 */
[----:B------:R-:W-:Y:S01]  /*0270*/  LOP3.LUT R0, R0, 0xfffffc00, RZ, 0xc0, !PT ;  /* 0xfffffc0000007812 */ /* 0x000fe200078ec0ff */
[----:B------:R-:W3:Y:S08]  /*0280*/  LDC.64 R2, c[0x0][0x390] ;  /* 0x0000e400ff027b82 */ /* 0x000ef00000000a00 */
[----:B------:R-:W4:Y:S01]  /*0290*/  LDC.64 R4, c[0x0][0x380] ;  /* 0x0000e000ff047b82 */ /* 0x000f220000000a00 */
[----:B--2---:R-:W-:-:S07]  /*02a0*/  UIMAD UR4, UR4, UR5, URZ ;  /* 0x00000005040472a4 */ /* 0x004fce000f8e02ff */
[----:B------:R-:W2:Y:S01]  /*02b0*/  LDC.64 R6, c[0x0][0x388] ;  /* 0x0000e200ff067b82 */ /* 0x000ea20000000a00 */
[----:B-1----:R-:W-:-:S12]  /*02c0*/  ULEA UR6, UR7, UR6, 0x18 ;  /* 0x0000000607067291 */ /* 0x002fd8000f8ec0ff */
.L_x_25:
[----:B0-2---:R-:W-:-:S06]  /*02d0*/  IMAD.WIDE R10, R15, 0x4, R6 ;  /* 0x000000040f0a7825 */ /* 0x005fcc00078e0206 */
[----:B------:R-:W2:Y:S01]  /*02e0*/  LDG.E R10, desc[UR8][R10.64] ;  /* 0x000000080a0a7981 */ /* 0x000ea2000c1e1900 */
[----:B-1--4-:R-:W-:-:S06]  /*02f0*/  IMAD.WIDE R8, R15, 0x4, R4 ;  /* 0x000000040f087825 */ /* 0x012fcc00078e0204 */
[----:B------:R-:W4:Y:S01]  /*0300*/  LDG.E R9, desc[UR8][R8.64] ;  /* 0x0000000808097981 */ /* 0x000f22000c1e1900 */
[----:B------:R-:W-:-:S05]  /*0310*/  VIADD R15, R15, UR4 ;  /* 0x000000040f0f7c36 */ /* 0x000fca0008000000 */
[----:B------:R-:W-:Y:S02]  /*0320*/  ISETP.GE.AND P0, PT, R15, UR10, PT ;  /* 0x0000000a0f007c0c */ /* 0x000fe4000bf06270 */
[----:B--2---:R-:W-:-:S04]  /*0330*/  LOP3.LUT R13, R10, 0x3ff, RZ, 0xc0, !PT ;  /* 0x000003ff0a0d7812 */ /* 0x004fc800078ec0ff */
[----:B------:R-:W-:-:S04]  /*0340*/  IADD3 R13, PT, PT, R0, R13, RZ ;  /* 0x0000000d000d7210 */ /* 0x000fc80007ffe0ff */
[----:B------:R-:W-:-:S05]  /*0350*/  LEA R14, R13, UR6, 0x2 ;  /* 0x000000060d0e7c11 */ /* 0x000fca000f8e10ff */
[----:B------:R-:W0:Y:S04]  /*0360*/  LDS R13, [R14] ;  /* 0x000000000e0d7984 */ /* 0x000e280000000800 */
[----:B------:R1:W2:Y:S01]  /*0370*/  LDS R16, [R14] ;  /* 0x000000000e107984 */ /* 0x0002a20000000800 */
[----:B0-----:R-:W-:-:S05]  /*0380*/  LEA.HI.SX32 R13, R10, R13, 0x16 ;  /* 0x0000000d0a0d7211 */ /* 0x001fca00078fb2ff */
[----:B---3--:R-:W-:-:S05]  /*0390*/  IMAD.WIDE.U32 R12, R13, 0x4, R2 ;  /* 0x000000040d0c7825 */ /* 0x008fca00078e0002 */
[----:B----4-:R1:W-:Y:S01]  /*03a0*/  STG.E desc[UR8][R12.64], R9 ;  /* 0x000000090c007986 */ /* 0x0103e2000c101908 */
[----:B--2---:R-:W-:Y:S05]  /*03b0*/  @!P0 BRA `(.L_x_25) ;  /* 0xfffffffc00c48947 */ /* 0x004fea000383ffff */
[----:B------:R-:W-:Y:S05]  /*03c0*/  EXIT ;  /* 0x000000000000794d */ /* 0x000fea0003800000 */
.L_x_26:
        /* <DEDUP_REMOVED lines=11> */
.L_x_51:


//--------------------- .text._Z18bucketprefixoffsetPjS_i --------------------------
	.section	.text._Z18bucketprefixoffsetPjS_i,"ax",@progbits
	.align	128
        .global         _Z18bucketprefixoffsetPjS_i
        .type           _Z18bucketprefixoffsetPjS_i,@function
        .size           _Z18bucketprefixoffsetPjS_i,(.L_x_52 - _Z18bucketprefixoffsetPjS_i)
        .other          _Z18bucketprefixoffsetPjS_i,@"STO_CUDA_ENTRY STV_DEFAULT"
_Z18bucketprefixoffsetPjS_i:
.text._Z18bucketprefixoffsetPjS_i:
[----:B------:R-:W-:Y:S01]  /*0000*/  LDC R1, c[0x0][0x37c] ;  /* 0x0000df00ff017b82 */ /* 0x000fe20000000800 */
[----:B------:R-:W0:Y:S07]  /*0010*/  S2R R7, SR_TID.X ;  /* 0x0000000000077919 */ /* 0x000e2e0000002100 */
[----:B------:R-:W1:Y:S01]  /*0020*/  S2UR UR5, SR_CTAID.X ;  /* 0x00000000000579c3 */ /* 0x000e620000002500 */
[----:B------:R-:W1:Y:S01]  /*0030*/  LDCU UR4, c[0x0][0x360] ;  /* 0x00006c00ff0477ac */ /* 0x000e620008000800 */
[----:B------:R-:W-:Y:S01]  /*0040*/  BSSY.RECONVERGENT B2, `(.L_x_27) ;  /* 0x00000a7000027945 */ /* 0x000fe20003800200 */
[----:B------:R-:W-:Y:S01]  /*0050*/  IMAD.MOV.U32 R5, RZ, RZ, RZ ;  /* 0x000000ffff057224 */ /* 0x000fe200078e00ff */
[----:B------:R-:W2:Y:S01]  /*0060*/  LDCU UR6, c[0x0][0x390] ;  /* 0x00007200ff0677ac */ /* 0x000ea20008000800 */
[----:B-1----:R-:W-:-:S02]  /*0070*/  UIMAD UR4, UR4, UR5, URZ ;  /* 0x00000005040472a4 */ /* 0x002fc4000f8e02ff */
[----:B--2---:R-:W-:Y:S01]  /*0080*/  USHF.L.U32 UR5, UR6, 0xa, URZ ;  /* 0x0000000a06057899 */ /* 0x004fe200080006ff */
[----:B------:R-:W1:Y:S03]  /*0090*/  LDCU.64 UR6, c[0x0][0x358] ;  /* 0x00006b00ff0677ac */ /* 0x000e660008000a00 */
[----:B0-----:R-:W-:-:S05]  /*00a0*/  VIADD R0, R7, UR4 ;  /* 0x0000000407007c36 */ /* 0x001fca0008000000 */
[----:B------:R-:W-:-:S13]  /*00b0*/  ISETP.GE.AND P0, PT, R0, UR5, PT ;  /* 0x0000000500007c0c */ /* 0x000fda000bf06270 */
[----:B-1----:R-:W-:Y:S05]  /*00c0*/  @P0 BRA `(.L_x_28) ;  /* 0x0000000800780947 */ /* 0x002fea0003800000 */
[----:B------:R-:W-:Y:S01]  /*00d0*/  LOP3.LUT R2, RZ, UR4, RZ, 0x33, !PT ;  /* 0x00000004ff027c12 */ /* 0x000fe2000f8e33ff */
[----:B------:R-:W-:Y:S01]  /*00e0*/  BSSY.RECONVERGENT B1, `(.L_x_29) ;  /* 0x000008c000017945 */ /* 0x000fe20003800200 */
[----:B------:R-:W-:Y:S02]  /*00f0*/  HFMA2 R5, -RZ, RZ, 0, 0 ;  /* 0x00000000ff057431 */ /* 0x000fe400000001ff */
[----:B------:R-:W-:Y:S01]  /*0100*/  IMAD.MOV.U32 R6, RZ, RZ, R0 ;  /* 0x000000ffff067224 */ /* 0x000fe200078e0000 */
[----:B------:R-:W-:-:S04]  /*0110*/  IADD3 R7, PT, PT, -R7, UR5, R2 ;  /* 0x0000000507077c10 */ /* 0x000fc8000fffe102 */
[C---:B------:R-:W-:Y:S02]  /*0120*/  ISETP.GE.U32.AND P0, PT, R7.reuse, 0xc00, PT ;  /* 0x00000c000700780c */ /* 0x040fe40003f06070 */
[----:B------:R-:W-:-:S04]  /*0130*/  LEA.HI R4, R7, 0x1, RZ, 0x16 ;  /* 0x0000000107047811 */ /* 0x000fc800078fb0ff */
[----:B------:R-:W-:-:S07]  /*0140*/  LOP3.LUT R4, R4, 0x3, RZ, 0xc0, !PT ;  /* 0x0000000304047812 */ /* 0x000fce00078ec0ff */
[----:B------:R-:W-:Y:S05]  /*0150*/  @!P0 BRA `(.L_x_30) ;  /* 0x0000000800108947 */ /* 0x000fea0003800000 */
[----:B------:R-:W0:Y:S01]  /*0160*/  LDC.64 R2, c[0x0][0x380] ;  /* 0x0000e000ff027b82 */ /* 0x000e220000000a00 */
[----:B------:R-:W-:Y:S01]  /*0170*/  LEA.HI R7, R7, -R4, RZ, 0x16 ;  /* 0x8000000407077211 */ /* 0x000fe200078fb0ff */
[----:B------:R-:W-:Y:S01]  /*0180*/  VIADD R9, R0, 0x800 ;  /* 0x0000080000097836 */ /* 0x000fe20000000000 */
[----:B------:R-:W-:Y:S01]  /*0190*/  BSSY.RELIABLE B0, `(.L_x_31) ;  /* 0x000006c000007945 */ /* 0x000fe20003800100 */
[----:B------:R-:W-:Y:S01]  /*01a0*/  MOV R5, RZ ;  /* 0x000000ff00057202 */ /* 0x000fe20000000f00 */
[----:B------:R-:W-:Y:S01]  /*01b0*/  IMAD.MOV.U32 R6, RZ, RZ, R0 ;  /* 0x000000ffff067224 */ /* 0x000fe200078e0000 */
[----:B------:R-:W-:Y:S01]  /*01c0*/  ISETP.GT.AND P0, PT, R7, -0x1, PT ;  /* 0xffffffff0700780c */ /* 0x000fe20003f04270 */
[----:B0-----:R-:W-:-:S12]  /*01d0*/  IMAD.WIDE R2, R9, 0x4, R2 ;  /* 0x0000000409027825 */ /* 0x001fd800078e0202 */
[----:B------:R-:W-:Y:S05]  /*01e0*/  @!P0 BRA `(.L_x_32) ;  /* 0x0000000400988947 */ /* 0x000fea0003800000 */
[----:B------:R-:W-:Y:S01]  /*01f0*/  VIADD R8, R7, 0x1 ;  /* 0x0000000107087836 */ /* 0x000fe20000000000 */
[----:B------:R-:W-:Y:S01]  /*0200*/  BSSY.RECONVERGENT B3, `(.L_x_33) ;  /* 0x000003d000037945 */ /* 0x000fe20003800200 */
[----:B------:R-:W-:-:S03]  /*0210*/  PLOP3.LUT P0, PT, PT, PT, PT, 0x80, 0x8 ;  /* 0x000000000008781c */ /* 0x000fc60003f0f070 */
[----:B------:R-:W-:-:S13]  /*0220*/  ISETP.GT.AND P1, PT, R8, 0xc, PT ;  /* 0x0000000c0800780c */ /* 0x000fda0003f24270 */
[----:B------:R-:W-:Y:S05]  /*0230*/  @!P1 BRA `(.L_x_34) ;  /* 0x0000000000e49947 */ /* 0x000fea0003800000 */
[----:B------:R-:W-:-:S13]  /*0240*/  PLOP3.LUT P0, PT, PT, PT, PT, 0x8, 0x80 ;  /* 0x000000000080781c */ /* 0x000fda0003f0e170 */
.L_x_35:
[----:B------:R-:W2:Y:S04]  /*0250*/  LDG.E R18, desc[UR6][R2.64+-0x2000] ;  /* 0xffe0000602127981 */ /* 0x000ea8000c1e1900 */
[----:B------:R-:W3:Y:S04]  /*0260*/  LDG.E R20, desc[UR6][R2.64+-0x1000] ;  /* 0xfff0000602147981 */ /* 0x000ee8000c1e1900 */
[----:B------:R-:W4:Y:S04]  /*0270*/  LDG.E R22, desc[UR6][R2.64] ;  /* 0x0000000602167981 */ /* 0x000f28000c1e1900 */
[----:B------:R-:W5:Y:S04]  /*0280*/  LDG.E R24, desc[UR6][R2.64+0x1000] ;  /* 0x0010000602187981 */ /* 0x000f68000c1e1900 */
        /* <DEDUP_REMOVED lines=11> */
[----:B------:R-:W5:Y:S01]  /*0340*/  LDG.E R8, desc[UR6][R2.64+0xd000] ;  /* 0x00d0000602087981 */ /* 0x000f62000c1e1900 */
[----:B------:R-:W-:-:S02]  /*0350*/  IADD3 R7, PT, PT, R7, -0x10, RZ ;  /* 0xfffffff007077810 */ /* 0x000fc40007ffe0ff */
[----:B------:R-:W-:Y:S01]  /*0360*/  IADD3 R6, PT, PT, R6, 0x4000, RZ ;  /* 0x0000400006067810 */ /* 0x000fe20007ffe0ff */
[----:B------:R-:W-:Y:S01]  /*0370*/  STG.E desc[UR6][R2.64+-0x2000], R5 ;  /* 0xffe0000502007986 */ /* 0x000fe2000c101906 */
[----:B------:R-:W-:Y:S02]  /*0380*/  ISETP.GT.AND P1, PT, R7, 0xb, PT ;  /* 0x0000000b0700780c */ /* 0x000fe40003f24270 */
[----:B--2---:R-:W-:-:S05]  /*0390*/  IADD3 R17, PT, PT, R18, R5, RZ ;  /* 0x0000000512117210 */ /* 0x004fca0007ffe0ff */
[----:B---3--:R-:W-:Y:S01]  /*03a0*/  IMAD.IADD R19, R17, 0x1, R20 ;  /* 0x0000000111137824 */ /* 0x008fe200078e0214 */
[----:B------:R0:W-:Y:S03]  /*03b0*/  STG.E desc[UR6][R2.64+-0x1000], R17 ;  /* 0xfff0001102007986 */ /* 0x0001e6000c101906 */
[----:B----4-:R-:W-:Y:S01]  /*03c0*/  IMAD.IADD R21, R19, 0x1, R22 ;  /* 0x0000000113157824 */ /* 0x010fe200078e0216 */
[----:B------:R-:W-:Y:S04]  /*03d0*/  STG.E desc[UR6][R2.64], R19 ;  /* 0x0000001302007986 */ /* 0x000fe8000c101906 */
[----:B-----5:R-:W-:Y:S01]  /*03e0*/  IADD3 R23, PT, PT, R21, R24, RZ ;  /* 0x0000001815177210 */ /* 0x020fe20007ffe0ff */
[----:B------:R-:W-:Y:S04]  /*03f0*/  STG.E desc[UR6][R2.64+0x1000], R21 ;  /* 0x0010001502007986 */ /* 0x000fe8000c101906 */
[----:B------:R-:W-:Y:S01]  /*0400*/  IMAD.IADD R25, R23, 0x1, R26 ;  /* 0x0000000117197824 */ /* 0x000fe200078e021a */
[----:B------:R-:W-:Y:S03]  /*0410*/  STG.E desc[UR6][R2.64+0x2000], R23 ;  /* 0x0020001702007986 */ /* 0x000fe6000c101906 */
[----:B------:R-:W-:Y:S01]  /*0420*/  IMAD.IADD R27, R25, 0x1, R28 ;  /* 0x00000001191b7824 */ /* 0x000fe200078e021c */
[----:B------:R-:W-:Y:S04]  /*0430*/  STG.E desc[UR6][R2.64+0x3000], R25 ;  /* 0x0030001902007986 */ /* 0x000fe8000c101906 */
[----:B------:R-:W-:Y:S01]  /*0440*/  IADD3 R29, PT, PT, R27, R29, RZ ;  /* 0x0000001d1b1d7210 */ /* 0x000fe20007ffe0ff */
[----:B------:R-:W-:Y:S04]  /*0450*/  STG.E desc[UR6][R2.64+0x4000], R27 ;  /* 0x0040001b02007986 */ /* 0x000fe8000c101906 */
[----:B------:R-:W-:Y:S01]  /*0460*/  IMAD.IADD R16, R29, 0x1, R16 ;  /* 0x000000011d107824 */ /* 0x000fe200078e0210 */
[----:B------:R-:W-:Y:S03]  /*0470*/  STG.E desc[UR6][R2.64+0x5000], R29 ;  /* 0x0050001d02007986 */ /* 0x000fe6000c101906 */
[----:B------:R-:W-:Y:S01]  /*0480*/  IMAD.IADD R9, R16, 0x1, R9 ;  /* 0x0000000110097824 */ /* 0x000fe200078e0209 */
[----:B------:R-:W-:Y:S04]  /*0490*/  STG.E desc[UR6][R2.64+0x6000], R16 ;  /* 0x0060001002007986 */ /* 0x000fe8000c101906 */
[----:B------:R-:W-:Y:S01]  /*04a0*/  IADD3 R12, PT, PT, R9, R12, RZ ;  /* 0x0000000c090c7210 */ /* 0x000fe20007ffe0ff */
[----:B------:R1:W-:Y:S04]  /*04b0*/  STG.E desc[UR6][R2.64+0x7000], R9 ;  /* 0x0070000902007986 */ /* 0x0003e8000c101906 */
        /* <DEDUP_REMOVED lines=8> */
[----:B0-----:R-:W-:Y:S01]  /*0540*/  IMAD.IADD R17, R13, 0x1, R10 ;  /* 0x000000010d117824 */ /* 0x001fe200078e020a */
[----:B------:R-:W-:Y:S01]  /*0550*/  IADD3 R10, P2, PT, R2, 0x10000, RZ ;  /* 0x00010000020a7810 */ /* 0x000fe20007f5e0ff */
[----:B------:R-:W-:Y:S02]  /*0560*/  STG.E desc[UR6][R2.64+0xc000], R13 ;  /* 0x00c0000d02007986 */ /* 0x000fe4000c101906 */
[----:B------:R-:W-:-:S02]  /*0570*/  IMAD.IADD R5, R17, 0x1, R8 ;  /* 0x0000000111057824 */ /* 0x000fc400078e0208 */
[----:B-1----:R-:W-:Y:S01]  /*0580*/  IMAD.X R9, RZ, RZ, R3, P2 ;  /* 0x000000ffff097224 */ /* 0x002fe200010e0603 */
[----:B------:R0:W-:Y:S02]  /*0590*/  STG.E desc[UR6][R2.64+0xd000], R17 ;  /* 0x00d0001102007986 */ /* 0x0001e4000c101906 */
[----:B0-----:R-:W-:Y:S02]  /*05a0*/  IMAD.MOV.U32 R2, RZ, RZ, R10 ;  /* 0x000000ffff027224 */ /* 0x001fe400078e000a */
[----:B------:R-:W-:Y:S01]  /*05b0*/  IMAD.MOV.U32 R3, RZ, RZ, R9 ;  /* 0x000000ffff037224 */ /* 0x000fe200078e0009 */
[----:B------:R-:W-:Y:S06]  /*05c0*/  @P1 BRA `(.L_x_35) ;  /* 0xfffffffc00201947 */ /* 0x000fec000383ffff */
.L_x_34:
[----:B------:R-:W-:Y:S05]  /*05d0*/  BSYNC.RECONVERGENT B3 ;  /* 0x0000000000037941 */ /* 0x000fea0003800200 */
.L_x_33:
[----:B------:R-:W-:Y:S01]  /*05e0*/  IADD3 R8, PT, PT, R7, 0x1, RZ ;  /* 0x0000000107087810 */ /* 0x000fe20007ffe0ff */
[----:B------:R-:W-:Y:S03]  /*05f0*/  BSSY.RECONVERGENT B3, `(.L_x_36) ;  /* 0x0000022000037945 */ /* 0x000fe60003800200 */
[----:B------:R-:W-:-:S13]  /*0600*/  ISETP.GT.AND P1, PT, R8, 0x4, PT ;  /* 0x000000040800780c */ /* 0x000fda0003f24270 */
[----:B------:R-:W-:Y:S05]  /*0610*/  @!P1 BRA `(.L_x_37) ;  /* 0x00000000007c9947 */ /* 0x000fea0003800000 */
[----:B------:R-:W2:Y:S04]  /*0620*/  LDG.E R8, desc[UR6][R2.64+-0x2000] ;  /* 0xffe0000602087981 */ /* 0x000ea8000c1e1900 */
[----:B------:R-:W3:Y:S04]  /*0630*/  LDG.E R10, desc[UR6][R2.64+-0x1000] ;  /* 0xfff00006020a7981 */ /* 0x000ee8000c1e1900 */
[----:B------:R-:W4:Y:S04]  /*0640*/  LDG.E R12, desc[UR6][R2.64] ;  /* 0x00000006020c7981 */ /* 0x000f28000c1e1900 */
[----:B------:R-:W5:Y:S04]  /*0650*/  LDG.E R14, desc[UR6][R2.64+0x1000] ;  /* 0x00100006020e7981 */ /* 0x000f68000c1e1900 */
[----:B------:R-:W5:Y:S04]  /*0660*/  LDG.E R16, desc[UR6][R2.64+0x2000] ;  /* 0x0020000602107981 */ /* 0x000f68000c1e1900 */
[----:B------:R-:W5:Y:S04]  /*0670*/  LDG.E R18, desc[UR6][R2.64+0x3000] ;  /* 0x0030000602127981 */ /* 0x000f68000c1e1900 */
[----:B------:R-:W5:Y:S04]  /*0680*/  LDG.E R20, desc[UR6][R2.64+0x4000] ;  /* 0x0040000602147981 */ /* 0x000f68000c1e1900 */
[----:B------:R-:W5:Y:S01]  /*0690*/  LDG.E R22, desc[UR6][R2.64+0x5000] ;  /* 0x0050000602167981 */ /* 0x000f62000c1e1900 */
[----:B------:R-:W-:Y:S01]  /*06a0*/  PLOP3.LUT P0, PT, PT, PT, PT, 0x8, 0x80 ;  /* 0x000000000080781c */ /* 0x000fe20003f0e170 */
[----:B------:R-:W-:-:S02]  /*06b0*/  VIADD R6, R6, 0x2000 ;  /* 0x0000200006067836 */ /* 0x000fc40000000000 */
[----:B------:R0:W-:Y:S01]  /*06c0*/  STG.E desc[UR6][R2.64+-0x2000], R5 ;  /* 0xffe0000502007986 */ /* 0x0001e2000c101906 */
[----:B------:R-:W-:Y:S02]  /*06d0*/  VIADD R7, R7, 0xfffffff8 ;  /* 0xfffffff807077836 */ /* 0x000fe40000000000 */
[----:B--2---:R-:W-:Y:S01]  /*06e0*/  IMAD.IADD R9, R5, 0x1, R8 ;  /* 0x0000000105097824 */ /* 0x004fe200078e0208 */
[----:B------:R-:W-:-:S03]  /*06f0*/  IADD3 R8, P1, PT, R2, 0x8000, RZ ;  /* 0x0000800002087810 */ /* 0x000fc60007f3e0ff */
[----:B---3--:R-:W-:Y:S01]  /*0700*/  IMAD.IADD R11, R9, 0x1, R10 ;  /* 0x00000001090b7824 */ /* 0x008fe200078e020a */
[----:B------:R-:W-:Y:S01]  /*0710*/  STG.E desc[UR6][R2.64+-0x1000], R9 ;  /* 0xfff0000902007986 */ /* 0x000fe2000c101906 */
[----:B------:R-:W-:-:S03]  /*0720*/  IMAD.X R23, RZ, RZ, R3, P1 ;  /* 0x000000ffff177224 */ /* 0x000fc600008e0603 */
[----:B----4-:R-:W-:Y:S01]  /*0730*/  IADD3 R13, PT, PT, R11, R12, RZ ;  /* 0x0000000c0b0d7210 */ /* 0x010fe20007ffe0ff */
[----:B------:R-:W-:Y:S04]  /*0740*/  STG.E desc[UR6][R2.64], R11 ;  /* 0x0000000b02007986 */ /* 0x000fe8000c101906 */
[----:B-----5:R-:W-:Y:S01]  /*0750*/  IMAD.IADD R15, R13, 0x1, R14 ;  /* 0x000000010d0f7824 */ /* 0x020fe200078e020e */
[----:B------:R-:W-:Y:S03]  /*0760*/  STG.E desc[UR6][R2.64+0x1000], R13 ;  /* 0x0010000d02007986 */ /* 0x000fe6000c101906 */
[----:B------:R-:W-:Y:S01]  /*0770*/  IMAD.IADD R17, R15, 0x1, R16 ;  /* 0x000000010f117824 */ /* 0x000fe200078e0210 */
[----:B------:R-:W-:Y:S04]  /*0780*/  STG.E desc[UR6][R2.64+0x2000], R15 ;  /* 0x0020000f02007986 */ /* 0x000fe8000c101906 */
[----:B------:R-:W-:Y:S01]  /*0790*/  IADD3 R19, PT, PT, R17, R18, RZ ;  /* 0x0000001211137210 */ /* 0x000fe20007ffe0ff */
[----:B------:R-:W-:Y:S04]  /*07a0*/  STG.E desc[UR6][R2.64+0x3000], R17 ;  /* 0x0030001102007986 */ /* 0x000fe8000c101906 */
[----:B------:R-:W-:Y:S01]  /*07b0*/  IMAD.IADD R21, R19, 0x1, R20 ;  /* 0x0000000113157824 */ /* 0x000fe200078e0214 */
[----:B------:R-:W-:Y:S04]  /*07c0*/  STG.E desc[UR6][R2.64+0x4000], R19 ;  /* 0x0040001302007986 */ /* 0x000fe8000c101906 */
[----:B------:R1:W-:Y:S01]  /*07d0*/  STG.E desc[UR6][R2.64+0x5000], R21 ;  /* 0x0050001502007986 */ /* 0x0003e2000c101906 */
[----:B0-----:R-:W-:-:S02]  /*07e0*/  IADD3 R5, PT, PT, R21, R22, RZ ;  /* 0x0000001615057210 */ /* 0x001fc40007ffe0ff */
[----:B-1----:R-:W-:Y:S01]  /*07f0*/  MOV R2, R8 ;  /* 0x0000000800027202 */ /* 0x002fe20000000f00 */
[----:B------:R-:W-:-:S07]  /*0800*/  IMAD.MOV.U32 R3, RZ, RZ, R23 ;  /* 0x000000ffff037224 */ /* 0x000fce00078e0017 */
.L_x_37:
[----:B------:R-:W-:Y:S05]  /*0810*/  BSYNC.RECONVERGENT B3 ;  /* 0x0000000000037941 */ /* 0x000fea0003800200 */
.L_x_36:
[----:B------:R-:W-:-:S13]  /*0820*/  ISETP.NE.OR P0, PT, R7, -0x1, P0 ;  /* 0xffffffff0700780c */ /* 0x000fda0000705670 */
[----:B------:R-:W-:Y:S05]  /*0830*/  @!P0 BREAK.RELIABLE B0 ;  /* 0x0000000000008942 */ /* 0x000fea0003800100 */
[----:B------:R-:W-:Y:S05]  /*0840*/  @!P0 BRA `(.L_x_30) ;  /* 0x0000000000548947 */ /* 0x000fea0003800000 */
.L_x_32:
[----:B------:R-:W-:Y:S05]  /*0850*/  BSYNC.RELIABLE B0 ;  /* 0x0000000000007941 */ /* 0x000fea0003800100 */
.L_x_31:
[----:B------:R-:W2:Y:S04]  /*0860*/  LDG.E R8, desc[UR6][R2.64+-0x2000] ;  /* 0xffe0000602087981 */ /* 0x000ea8000c1e1900 */
[----:B------:R-:W3:Y:S04]  /*0870*/  LDG.E R10, desc[UR6][R2.64+-0x1000] ;  /* 0xfff00006020a7981 */ /* 0x000ee8000c1e1900 */
[----:B------:R-:W4:Y:S04]  /*0880*/  LDG.E R12, desc[UR6][R2.64] ;  /* 0x00000006020c7981 */ /* 0x000f28000c1e1900 */
[----:B------:R-:W5:Y:S01]  /*0890*/  LDG.E R14, desc[UR6][R2.64+0x1000] ;  /* 0x00100006020e7981 */ /* 0x000f62000c1e1900 */
[----:B------:R-:W-:-:S02]  /*08a0*/  VIADD R7, R7, 0xfffffffc ;  /* 0xfffffffc07077836 */ /* 0x000fc40000000000 */
[----:B------:R-:W-:Y:S01]  /*08b0*/  VIADD R6, R6, 0x1000 ;  /* 0x0000100006067836 */ /* 0x000fe20000000000 */
[----:B------:R5:W-:Y:S02]  /*08c0*/  STG.E desc[UR6][R2.64+-0x2000], R5 ;  /* 0xffe0000502007986 */ /* 0x000be4000c101906 */
[----:B------:R-:W-:Y:S01]  /*08d0*/  ISETP.NE.AND P0, PT, R7, -0x1, PT ;  /* 0xffffffff0700780c */ /* 0x000fe20003f05270 */
[----:B--2---:R-:W-:Y:S01]  /*08e0*/  IMAD.IADD R9, R8, 0x1, R5 ;  /* 0x0000000108097824 */ /* 0x004fe200078e0205 */
[----:B------:R-:W-:-:S04]  /*08f0*/  IADD3 R8, P1, PT, R2, 0x4000, RZ ;  /* 0x0000400002087810 */ /* 0x000fc80007f3e0ff */
[----:B---3--:R-:W-:Y:S01]  /*0900*/  IADD3 R11, PT, PT, R9, R10, RZ ;  /* 0x0000000a090b7210 */ /* 0x008fe20007ffe0ff */
[----:B------:R-:W-:Y:S01]  /*0910*/  STG.E desc[UR6][R2.64+-0x1000], R9 ;  /* 0xfff0000902007986 */ /* 0x000fe2000c101906 */
[----:B------:R-:W-:-:S03]  /*0920*/  IADD3.X R15, PT, PT, RZ, R3, RZ, P1, !PT ;  /* 0x00000003ff0f7210 */ /* 0x000fc60000ffe4ff */
[----:B----4-:R-:W-:Y:S01]  /*0930*/  IMAD.IADD R13, R11, 0x1, R12 ;  /* 0x000000010b0d7824 */ /* 0x010fe200078e020c */
[----:B------:R-:W-:Y:S03]  /*0940*/  STG.E desc[UR6][R2.64], R11 ;  /* 0x0000000b02007986 */ /* 0x000fe6000c101906 */
[----:B-----5:R-:W-:Y:S01]  /*0950*/  IMAD.IADD R5, R13, 0x1, R14 ;  /* 0x000000010d057824 */ /* 0x020fe200078e020e */
[----:B------:R0:W-:Y:S02]  /*0960*/  STG.E desc[UR6][R2.64+0x1000], R13 ;  /* 0x0010000d02007986 */ /* 0x0001e4000c101906 */
[----:B0-----:R-:W-:Y:S01]  /*0970*/  MOV R2, R8 ;  /* 0x0000000800027202 */ /* 0x001fe20000000f00 */
[----:B------:R-:W-:Y:S01]  /*0980*/  IMAD.MOV.U32 R3, RZ, RZ, R15 ;  /* 0x000000ffff037224 */ /* 0x000fe200078e000f */
[----:B------:R-:W-:Y:S06]  /*0990*/  @P0 BRA `(.L_x_31) ;  /* 0xfffffffc00b00947 */ /* 0x000fec000383ffff */
.L_x_30:
[----:B------:R-:W-:Y:S05]  /*09a0*/  BSYNC.RECONVERGENT B1 ;  /* 0x0000000000017941 */ /* 0x000fea0003800200 */
.L_x_29:
[----:B------:R-:W-:-:S13]  /*09b0*/  ISETP.NE.AND P0, PT, R4, RZ, PT ;  /* 0x000000ff0400720c */ /* 0x000fda0003f05270 */
[----:B------:R-:W-:Y:S05]  /*09c0*/  @!P0 BRA `(.L_x_28) ;  /* 0x0000000000388947 */ /* 0x000fea0003800000 */
[----:B------:R-:W0:Y:S02]  /*09d0*/  LDC.64 R2, c[0x0][0x380] ;  /* 0x0000e000ff027b82 */ /* 0x000e240000000a00 */
[----:B0-----:R-:W-:-:S04]  /*09e0*/  IMAD.WIDE R2, R6, 0x4, R2 ;  /* 0x0000000406027825 */ /* 0x001fc800078e0202 */
[----:B------:R-:W-:Y:S01]  /*09f0*/  IMAD.MOV.U32 R8, RZ, RZ, R3 ;  /* 0x000000ffff087224 */ /* 0x000fe200078e0003 */
[----:B------:R-:W-:-:S07]  /*0a00*/  MOV R7, R2 ;  /* 0x0000000200077202 */ /* 0x000fce0000000f00 */
.L_x_38:
[----:B------:R-:W-:Y:S01]  /*0a10*/  MOV R2, R7 ;  /* 0x0000000700027202 */ /* 0x000fe20000000f00 */
[----:B------:R-:W-:-:S05]  /*0a20*/  IMAD.MOV.U32 R3, RZ, RZ, R8 ;  /* 0x000000ffff037224 */ /* 0x000fca00078e0008 */
[----:B------:R-:W2:Y:S01]  /*0a30*/  LDG.E R6, desc[UR6][R2.64] ;  /* 0x0000000602067981 */ /* 0x000ea2000c1e1900 */
[----:B------:R-:W-:Y:S02]  /*0a40*/  IADD3 R4, PT, PT, R4, -0x1, RZ ;  /* 0xffffffff04047810 */ /* 0x000fe40007ffe0ff */
[----:B------:R-:W-:Y:S01]  /*0a50*/  IADD3 R7, P1, PT, R2, 0x1000, RZ ;  /* 0x0000100002077810 */ /* 0x000fe20007f3e0ff */
[----:B------:R2:W-:Y:S01]  /*0a60*/  STG.E desc[UR6][R2.64], R5 ;  /* 0x0000000502007986 */ /* 0x0005e2000c101906 */
[----:B------:R-:W-:-:S03]  /*0a70*/  ISETP.NE.AND P0, PT, R4, RZ, PT ;  /* 0x000000ff0400720c */ /* 0x000fc60003f05270 */
[----:B------:R-:W-:Y:S01]  /*0a80*/  IMAD.X R8, RZ, RZ, R3, P1 ;  /* 0x000000ffff087224 */ /* 0x000fe200008e0603 */
[----:B--2---:R-:W-:-:S09]  /*0a90*/  IADD3 R5, PT, PT, R6, R5, RZ ;  /* 0x0000000506057210 */ /* 0x004fd20007ffe0ff */
[----:B------:R-:W-:Y:S05]  /*0aa0*/  @P0 BRA `(.L_x_38) ;  /* 0xfffffffc00d80947 */ /* 0x000fea000383ffff */
.L_x_28:
[----:B------:R-:W-:Y:S05]  /*0ab0*/  BSYNC.RECONVERGENT B2 ;  /* 0x0000000000027941 */ /* 0x000fea0003800200 */
.L_x_27:
[----:B------:R-:W-:Y:S05]  /*0ac0*/  WARPSYNC.ALL ;  /* 0x0000000000007948 */ /* 0x000fea0003800000 */
[----:B------:R-:W0:Y:S02]  /*0ad0*/  LDC.64 R2, c[0x0][0x388] ;  /* 0x0000e200ff027b82 */ /* 0x000e240000000a00 */
[----:B0-----:R-:W-:-:S05]  /*0ae0*/  IMAD.WIDE R2, R0, 0x4, R2 ;  /* 0x0000000400027825 */ /* 0x001fca00078e0202 */
[----:B------:R-:W-:Y:S01]  /*0af0*/  STG.E desc[UR6][R2.64], R5 ;  /* 0x0000000502007986 */ /* 0x000fe2000c101906 */
[----:B------:R-:W-:Y:S05]  /*0b00*/  EXIT ;  /* 0x000000000000794d */ /* 0x000fea0003800000 */
.L_x_39:
        /* <DEDUP_REMOVED lines=15> */
.L_x_52:


//--------------------- .text._Z11bucketcountPfPiPji --------------------------
	.section	.text._Z11bucketcountPfPiPji,"ax",@progbits
	.align	128
        .global         _Z11bucketcountPfPiPji
        .type           _Z11bucketcountPfPiPji,@function
        .size           _Z11bucketcountPfPiPji,(.L_x_53 - _Z11bucketcountPfPiPji)
        .other          _Z11bucketcountPfPiPji,@"STO_CUDA_ENTRY STV_DEFAULT"
_Z11bucketcountPfPiPji:
.text._Z11bucketcountPfPiPji:
[----:B------:R-:W-:Y:S01]  /*0000*/  LDC R1, c[0x0][0x37c] ;  /* 0x0000df00ff017b82 */ /* 0x000fe20000000800 */
[----:B------:R-:W0:Y:S01]  /*0010*/  S2R R0, SR_TID.X ;  /* 0x0000000000007919 */ /* 0x000e220000002100 */
[----:B------:R-:W1:Y:S01]  /*0020*/  LDCU UR6, c[0x0][0x360] ;  /* 0x00006c00ff0677ac */ /* 0x000e620008000800 */
[----:B------:R-:W-:Y:S01]  /*0030*/  BSSY.RECONVERGENT B0, `(.L_x_40) ;  /* 0x000000d000007945 */ /* 0x000fe20003800200 */
[----:B------:R-:W2:Y:S01]  /*0040*/  S2R R3, SR_CTAID.X ;  /* 0x0000000000037919 */ /* 0x000ea20000002500 */
[----:B0-----:R-:W-:-:S13]  /*0050*/  ISETP.GT.AND P0, PT, R0, 0x3ff, PT ;  /* 0x000003ff0000780c */ /* 0x001fda0003f04270 */
[----:B-12---:R-:W-:Y:S05]  /*0060*/  @P0 BRA `(.L_x_41) ;  /* 0x0000000000240947 */ /* 0x006fea0003800000 */
[----:B------:R-:W0:Y:S01]  /*0070*/  S2R R7, SR_CgaCtaId ;  /* 0x0000000000077919 */ /* 0x000e220000008800 */
[----:B------:R-:W-:Y:S01]  /*0080*/  MOV R2, 0x400 ;  /* 0x0000040000027802 */ /* 0x000fe20000000f00 */
[----:B------:R-:W-:-:S03]  /*0090*/  IMAD.MOV.U32 R5, RZ, RZ, R0 ;  /* 0x000000ffff057224 */ /* 0x000fc600078e0000 */
[----:B0-----:R-:W-:-:S07]  /*00a0*/  LEA R2, R7, R2, 0x18 ;  /* 0x0000000207027211 */ /* 0x001fce00078ec0ff */
.L_x_42:
[C---:B------:R-:W-:Y:S02]  /*00b0*/  IMAD R4, R5.reuse, 0x4, R2 ;  /* 0x0000000405047824 */ /* 0x040fe400078e0202 */
[----:B------:R-:W-:-:S03]  /*00c0*/  VIADD R5, R5, UR6 ;  /* 0x0000000605057c36 */ /* 0x000fc60008000000 */
[----:B------:R0:W-:Y:S02]  /*00d0*/  STS [R4], RZ ;  /* 0x000000ff04007388 */ /* 0x0001e40000000800 */
[----:B------:R-:W-:-:S13]  /*00e0*/  ISETP.GE.AND P1, PT, R5, 0x400, PT ;  /* 0x000004000500780c */ /* 0x000fda0003f26270 */
[----:B0-----:R-:W-:Y:S05]  /*00f0*/  @!P1 BRA `(.L_x_42) ;  /* 0xfffffffc00ec9947 */ /* 0x001fea000383ffff */
.L_x_41:
[----:B------:R-:W-:Y:S05]  /*0100*/  BSYNC.RECONVERGENT B0 ;  /* 0x0000000000007941 */ /* 0x000fea0003800200 */
.L_x_40:
[----:B------:R-:W0:Y:S01]  /*0110*/  LDCU UR4, c[0x0][0x398] ;  /* 0x00007300ff0477ac */ /* 0x000e220008000800 */
[----:B------:R-:W-:Y:S01]  /*0120*/  IMAD R4, R3, UR6, R0 ;  /* 0x0000000603047c24 */ /* 0x000fe2000f8e0200 */
[----:B------:R-:W1:Y:S01]  /*0130*/  LDCU.64 UR8, c[0x0][0x358] ;  /* 0x00006b00ff0877ac */ /* 0x000e620008000a00 */
[----:B------:R-:W-:Y:S03]  /*0140*/  BAR.SYNC.DEFER_BLOCKING 0x0 ;  /* 0x0000000000007b1d */ /* 0x000fe60000010000 */
[----:B0-----:R-:W-:-:S13]  /*0150*/  ISETP.GE.AND P1, PT, R4, UR4, PT ;  /* 0x0000000404007c0c */ /* 0x001fda000bf26270 */
[----:B-1----:R-:W-:Y:S05]  /*0160*/  @P1 BRA `(.L_x_43) ;  /* 0x0000000400401947 */ /* 0x002fea0003800000 */
[----:B------:R-:W0:Y:S01]  /*0170*/  LDCU UR4, c[0x0][0x3b0] ;  /* 0x00007600ff0477ac */ /* 0x000e220008000800 */
[----:B------:R-:W-:Y:S01]  /*0180*/  IMAD.MOV.U32 R2, RZ, RZ, 0x1ff ;  /* 0x000001ffff027424 */ /* 0x000fe200078e00ff */
[----:B------:R-:W-:-:S05]  /*0190*/  UMOV UR5, URZ ;  /* 0x000000ff00057c82 */ /* 0x000fca0008000000 */
[----:B0-----:R0:W5:Y:S01]  /*01a0*/  TLD.LZ RZ, R2, R2, UR4, 1D, 0x1 ;  /* 0x00ff04ff02027f66 */ /* 0x00116200081e01ff */
[----:B------:R-:W1:Y:S01]  /*01b0*/  LDC R7, c[0x0][0x370] ;  /* 0x0000dc00ff077b82 */ /* 0x000e620000000800 */
[C---:B------:R-:W-:Y:S02]  /*01c0*/  IMAD.SHL.U32 R6, R0.reuse, 0x20, RZ ;  /* 0x0000002000067824 */ /* 0x040fe400078e00ff */
[----:B------:R-:W-:-:S03]  /*01d0*/  IMAD.SHL.U32 R5, R0, 0x8000000, RZ ;  /* 0x0800000000057824 */ /* 0x000fc600078e00ff */
[----:B------:R-:W-:Y:S01]  /*01e0*/  LOP3.LUT R6, R6, 0xfffffc00, RZ, 0xc0, !PT ;  /* 0xfffffc0006067812 */ /* 0x000fe200078ec0ff */
[----:B01----:R-:W-:-:S07]  /*01f0*/  IMAD R7, R7, UR6, RZ ;  /* 0x0000000607077c24 */ /* 0x003fce000f8e02ff */
.L_x_46:
[----:B------:R-:W0:Y:S02]  /*0200*/  LDC.64 R8, c[0x0][0x380] ;  /* 0x0000e000ff087b82 */ /* 0x000e240000000a00 */
[----:B0-----:R-:W-:-:S06]  /*0210*/  IMAD.WIDE R8, R4, 0x4, R8 ;  /* 0x0000000404087825 */ /* 0x001fcc00078e0208 */
[----:B------:R-:W2:Y:S01]  /*0220*/  LDG.E R9, desc[UR8][R8.64] ;  /* 0x0000000808097981 */ /* 0x000ea2000c1e1900 */
[----:B------:R-:W0:Y:S01]  /*0230*/  LDCU UR4, c[0x0][0x3b0] ;  /* 0x00007600ff0477ac */ /* 0x000e220008000800 */
[----:B------:R-:W-:Y:S01]  /*0240*/  HFMA2 R10, -RZ, RZ, 0, 1.5199184417724609375e-05 ;  /* 0x000000ffff0a7431 */ /* 0x000fe200000001ff */
[----:B------:R-:W-:Y:S01]  /*0250*/  UMOV UR5, URZ ;  /* 0x000000ff00057c82 */ /* 0x000fe20008000000 */
[----:B--2--5:R-:W-:-:S04]  /*0260*/  FSETP.GEU.AND P1, PT, R9, R2, PT ;  /* 0x000000020900720b */ /* 0x024fc80003f2e000 */
[----:B------:R-:W-:-:S04]  /*0270*/  SEL R10, R10, 0x2ff, !P1 ;  /* 0x000002ff0a0a7807 */ /* 0x000fc80004800000 */
[----:B0-----:R-:W5:Y:S01]  /*0280*/  TLD.LZ RZ, R12, R10, UR4, 1D, 0x1 ;  /* 0x00ff04ff0a0c7f66 */ /* 0x001f6200081e01ff */
[----:B------:R-:W-:Y:S01]  /*0290*/  VIADD R11, R10, 0xffffff80 ;  /* 0xffffff800a0b7836 */ /* 0x000fe20000000000 */
[----:B-----5:R-:W-:-:S13]  /*02a0*/  FSETP.GEU.AND P1, PT, R9, R12, PT ;  /* 0x0000000c0900720b */ /* 0x020fda0003f2e000 */
[----:B------:R-:W-:-:S04]  /*02b0*/  @P1 VIADD R11, R10, 0x80 ;  /* 0x000000800a0b1836 */ /* 0x000fc80000000000 */
[----:B------:R-:W5:Y:S01]  /*02c0*/  TLD.LZ RZ, R12, R11, UR4, 1D, 0x1 ;  /* 0x00ff04ff0b0c7f66 */ /* 0x000f6200081e01ff */
[----:B------:R-:W-:Y:S01]  /*02d0*/  VIADD R8, R11, 0xffffffc0 ;  /* 0xffffffc00b087836 */ /* 0x000fe20000000000 */
[----:B-----5:R-:W-:-:S13]  /*02e0*/  FSETP.GEU.AND P1, PT, R9, R12, PT ;  /* 0x0000000c0900720b */ /* 0x020fda0003f2e000 */
[----:B------:R-:W-:-:S04]  /*02f0*/  @P1 VIADD R8, R11, 0x40 ;  /* 0x000000400b081836 */ /* 0x000fc80000000000 */
[----:B------:R-:W5:Y:S02]  /*0300*/  TLD.LZ RZ, R12, R8, UR4, 1D, 0x1 ;  /* 0x00ff04ff080c7f66 */ /* 0x000f6400081e01ff */
[----:B-----5:R-:W-:Y:S01]  /*0310*/  FSETP.GEU.AND P1, PT, R9, R12, PT ;  /* 0x0000000c0900720b */ /* 0x020fe20003f2e000 */
[----:B------:R-:W-:-:S12]  /*0320*/  VIADD R12, R8, 0xffffffe0 ;  /* 0xffffffe0080c7836 */ /* 0x000fd80000000000 */
[----:B------:R-:W-:-:S04]  /*0330*/  @P1 IADD3 R12, PT, PT, R8, 0x20, RZ ;  /* 0x00000020080c1810 */ /* 0x000fc80007ffe0ff */
[----:B------:R-:W5:Y:S02]  /*0340*/  TLD.LZ RZ, R10, R12, UR4, 1D, 0x1 ;  /* 0x00ff04ff0c0a7f66 */ /* 0x000f6400081e01ff */
[----:B-----5:R-:W-:Y:S01]  /*0350*/  FSETP.GEU.AND P1, PT, R9, R10, PT ;  /* 0x0000000a0900720b */ /* 0x020fe20003f2e000 */
[----:B------:R-:W-:-:S12]  /*0360*/  VIADD R10, R12, 0xfffffff0 ;  /* 0xfffffff00c0a7836 */ /* 0x000fd80000000000 */
        /* <DEDUP_REMOVED lines=13> */
[----:B------:R-:W5:Y:S02]  /*0440*/  TLD.LZ RZ, R10, R12, UR4, 1D, 0x1 ;  /* 0x00ff04ff0c0a7f66 */ /* 0x000f6400081e01ff */
[----:B-----5:R-:W-:Y:S01]  /*0450*/  FSETP.GEU.AND P1, PT, R9, R10, PT ;  /* 0x0000000a0900720b */ /* 0x020fe20003f2e000 */
[----:B------:R-:W-:-:S12]  /*0460*/  VIADD R10, R12, 0xffffffff ;  /* 0xffffffff0c0a7836 */ /* 0x000fd80000000000 */
[----:B------:R-:W-:-:S04]  /*0470*/  @P1 VIADD R10, R12, 0x1 ;  /* 0x000000010c0a1836 */ /* 0x000fc80000000000 */
[----:B------:R0:W5:Y:S01]  /*0480*/  TLD.LZ RZ, R14, R10, UR4, 1D, 0x1 ;  /* 0x00ff04ff0a0e7f66 */ /* 0x00016200081e01ff */
[----:B------:R-:W-:Y:S01]  /*0490*/  BSSY B0, `(.L_x_44) ;  /* 0x0000013000007945 */ /* 0x000fe20003800000 */
[----:B------:R-:W-:Y:S01]  /*04a0*/  SHF.R.S32.HI R13, RZ, 0x1f, R4 ;  /* 0x0000001fff0d7819 */ /* 0x000fe20000011404 */
[----:B0-----:R-:W0:Y:S01]  /*04b0*/  S2UR UR5, SR_CgaCtaId ;  /* 0x00000000000579c3 */ /* 0x001e220000008800 */
[----:B------:R-:W-:Y:S02]  /*04c0*/  UMOV UR4, 0x400 ;  /* 0x0000040000047882 */ /* 0x000fe40000000000 */
[----:B0-----:R-:W-:Y:S01]  /*04d0*/  ULEA UR4, UR5, UR4, 0x18 ;  /* 0x0000000405047291 */ /* 0x001fe2000f8ec0ff */
[----:B-----5:R-:W-:Y:S02]  /*04e0*/  FSETP.GEU.AND P1, PT, R9, R14, PT ;  /* 0x0000000e0900720b */ /* 0x020fe40003f2e000 */
[----:B------:R-:W-:-:S11]  /*04f0*/  IADD3 R9, PT, PT, R10, 0x1, RZ ;  /* 0x000000010a097810 */ /* 0x000fd60007ffe0ff */
[----:B------:R-:W-:-:S04]  /*0500*/  @!P1 IMAD.MOV R9, RZ, RZ, R10 ;  /* 0x000000ffff099224 */ /* 0x000fc800078e020a */
[----:B------:R-:W-:-:S05]  /*0510*/  IMAD.IADD R8, R6, 0x1, R9 ;  /* 0x0000000106087824 */ /* 0x000fca00078e0209 */
[----:B------:R-:W-:-:S07]  /*0520*/  LEA R15, R8, UR4, 0x2 ;  /* 0x00000004080f7c11 */ /* 0x000fce000f8e10ff */
.L_x_45:
        /* <DEDUP_REMOVED lines=10> */
.L_x_44:
[----:B------:R-:W0:Y:S01]  /*05d0*/  LDCU.64 UR4, c[0x0][0x388] ;  /* 0x00007100ff0477ac */ /* 0x000e220008000a00 */
[----:B------:R-:W-:-:S05]  /*05e0*/  IMAD R10, R10, 0x400, R9 ;  /* 0x000004000a0a7824 */ /* 0x000fca00078e0209 */
[----:B------:R-:W-:Y:S02]  /*05f0*/  IADD3 R11, PT, PT, R10, -0x400, RZ ;  /* 0xfffffc000a0b7810 */ /* 0x000fe40007ffe0ff */
[C---:B0-----:R-:W-:Y:S01]  /*0600*/  LEA R8, P1, R4.reuse, UR4, 0x2 ;  /* 0x0000000404087c11 */ /* 0x041fe2000f8210ff */
[----:B------:R-:W0:Y:S03]  /*0610*/  LDCU UR4, c[0x0][0x398] ;  /* 0x00007300ff0477ac */ /* 0x000e260008000800 */
[----:B------:R-:W-:Y:S01]  /*0620*/  LEA.HI.X R9, R4, UR5, R13, 0x2, P1 ;  /* 0x0000000504097c11 */ /* 0x000fe200088f140d */
[----:B------:R-:W-:-:S04]  /*0630*/  IMAD.IADD R4, R7, 0x1, R4 ;  /* 0x0000000107047824 */ /* 0x000fc800078e0204 */
[----:B------:R1:W-:Y:S01]  /*0640*/  STG.E desc[UR8][R8.64], R11 ;  /* 0x0000000b08007986 */ /* 0x0003e2000c101908 */
[----:B0-----:R-:W-:-:S13]  /*0650*/  ISETP.GE.AND P1, PT, R4, UR4, PT ;  /* 0x0000000404007c0c */ /* 0x001fda000bf26270 */
[----:B-1----:R-:W-:Y:S05]  /*0660*/  @!P1 BRA `(.L_x_46) ;  /* 0xfffffff800e49947 */ /* 0x002fea000383ffff */
.L_x_43:
[----:B------:R-:W-:Y:S05]  /*0670*/  WARPSYNC.ALL ;  /* 0x0000000000007948 */ /* 0x000fea0003800000 */
[----:B------:R-:W-:Y:S06]  /*0680*/  BAR.SYNC.DEFER_BLOCKING 0x0 ;  /* 0x0000000000007b1d */ /* 0x000fec0000010000 */
[----:B------:R-:W-:Y:S05]  /*0690*/  @P0 EXIT ;  /* 0x000000000000094d */ /* 0x000fea0003800000 */
[----:B------:R-:W0:Y:S01]  /*06a0*/  S2UR UR5, SR_CgaCtaId ;  /* 0x00000000000579c3 */ /* 0x000e220000008800 */
[----:B------:R-:W-:-:S07]  /*06b0*/  UMOV UR4, 0x400 ;  /* 0x0000040000047882 */ /* 0x000fce0000000000 */
[----:B------:R-:W1:Y:S01]  /*06c0*/  LDC.64 R6, c[0x0][0x390] ;  /* 0x0000e400ff067b82 */ /* 0x000e620000000a00 */
[----:B0-----:R-:W-:-:S12]  /*06d0*/  ULEA UR4, UR5, UR4, 0x18 ;  /* 0x0000000405047291 */ /* 0x001fd8000f8ec0ff */
.L_x_47:
[C---:B------:R-:W-:Y:S01]  /*06e0*/  LEA R2, R0.reuse, UR4, 0x2 ;  /* 0x0000000400027c11 */ /* 0x040fe2000f8e10ff */
[----:B0-----:R-:W-:Y:S02]  /*06f0*/  IMAD R5, R3, 0x400, R0 ;  /* 0x0000040003057824 */ /* 0x001fe400078e0200 */
[----:B------:R-:W-:Y:S02]  /*0700*/  VIADD R0, R0, UR6 ;  /* 0x0000000600007c36 */ /* 0x000fe40008000000 */
[----:B-1----:R-:W-:Y:S01]  /*0710*/  IMAD.WIDE R4, R5, 0x4, R6 ;  /* 0x0000000405047825 */ /* 0x002fe200078e0206 */
[----:B------:R-:W0:Y:S02]  /*0720*/  LDS R2, [R2] ;  /* 0x0000000002027984 */ /* 0x000e240000000800 */
[----:B------:R-:W-:Y:S02]  /*0730*/  ISETP.GE.AND P0, PT, R0, 0x400, PT ;  /* 0x000004000000780c */ /* 0x000fe40003f06270 */
[----:B0-----:R-:W-:-:S05]  /*0740*/  LOP3.LUT R9, R2, 0x7ffffff, RZ, 0xc0, !PT ;  /* 0x07ffffff02097812 */ /* 0x001fca00078ec0ff */
[----:B------:R0:W-:Y:S06]  /*0750*/  STG.E desc[UR8][R4.64], R9 ;  /* 0x0000000904007986 */ /* 0x0001ec000c101908 */
[----:B------:R-:W-:Y:S05]  /*0760*/  @!P0 BRA `(.L_x_47) ;  /* 0xfffffffc00dc8947 */ /* 0x000fea000383ffff */
[----:B------:R-:W-:Y:S05]  /*0770*/  EXIT ;  /* 0x000000000000794d */ /* 0x000fea0003800000 */
.L_x_48:
        /* <DEDUP_REMOVED lines=16> */
.L_x_53:


//--------------------- .nv.shared._Z19histogram1024KernelPjPfffi --------------------------
	.section	.nv.shared._Z19histogram1024KernelPjPfffi,"aw",@nobits
	.sectionflags	@""
	.align	4
.nv.shared._Z19histogram1024KernelPjPfffi:
	.zero		13312


//--------------------- .nv.shared.reserved.0     --------------------------
	.section	.nv.shared.reserved.0,"aw",@nobits
	.weak		__nv_reservedSMEM_offset_0_alias
	.size		__nv_reservedSMEM_offset_0_alias, 0, 64
	.other		__nv_reservedSMEM_offset_0_alias,@"STO_CUDA_RESERVED_SHARED STV_DEFAULT"
__nv_reservedSMEM_offset_0_alias:
	.zero		0
	.zero		64


//--------------------- .nv.shared._Z10bucketsortPfPiS_iPjS1_ --------------------------
	.section	.nv.shared._Z10bucketsortPfPiS_iPjS1_,"aw",@nobits
	.sectionflags	@""
	.align	4
.nv.shared._Z10bucketsortPfPiS_iPjS1_:
	.zero		5120


//--------------------- .nv.shared._Z11bucketcountPfPiPji --------------------------
	.section	.nv.shared._Z11bucketcountPfPiPji,"aw",@nobits
	.sectionflags	@""
	.align	4
.nv.shared._Z11bucketcountPfPiPji:
	.zero		5120


//--------------------- .nv.constant0._Z19histogram1024KernelPjPfffi --------------------------
	.section	.nv.constant0._Z19histogram1024KernelPjPfffi,"a",@progbits
	.sectionflags	@""
	.align	4
.nv.constant0._Z19histogram1024KernelPjPfffi:
	.zero		924


//--------------------- .nv.constant0._Z10bucketsortPfPiS_iPjS1_ --------------------------
	.section	.nv.constant0._Z10bucketsortPfPiS_iPjS1_,"a",@progbits
	.sectionflags	@""
	.align	4
.nv.constant0._Z10bucketsortPfPiS_iPjS1_:
	.zero		944


//--------------------- .nv.constant0._Z18bucketprefixoffsetPjS_i --------------------------
	.section	.nv.constant0._Z18bucketprefixoffsetPjS_i,"a",@progbits
	.sectionflags	@""
	.align	4
.nv.constant0._Z18bucketprefixoffsetPjS_i:
	.zero		916


//--------------------- SYMBOLS --------------------------

	.type		.nv.reservedSmem.offset0,@object
	.size		.nv.reservedSmem.offset0,0x4
	.type		.nv.reservedSmem.cap,@object
	.size		.nv.reservedSmem.cap,0x4
	.type		texPivot,@"STT_CUDA_TEXTURE"
